	.target	sm_100a

	.elftype	@"ET_EXEC"


//--------------------- .note.nv.tkinfo           --------------------------
	.section	.note.nv.tkinfo,"",@"SHT_NOTE"
	.sectionflags	@"SHF_NOTE_NV_TKINFO"
	.tkinfo
        /*0018*/ 	.word	0x00000002
        /*0030*/ 	.string	""
        /*0030*/ 	.string	"ptxas"
        /*0030*/ 	.string	"Cuda compilation tools, release 13.0, V13.0.88"
        /*0030*/ 	.string	"Build cuda_13.0.r13.0/compiler.36424714_0"
        /*0030*/ 	.string	"-arch sm_100a -m 64 "



//--------------------- .note.nv.cuinfo           --------------------------
	.section	.note.nv.cuinfo,"",@"SHT_NOTE"
	.sectionflags	@"SHF_NOTE_NV_CUINFO"
        /*0018*/ 	.short	0x0002
        /*001a*/ 	.short	0x0064
        /*001c*/ 	.short	0x0082
	.zero		2


//--------------------- .nv.info                  --------------------------
	.section	.nv.info,"",@"SHT_CUDA_INFO"
	.align	4


	//----- nvinfo : EIATTR_REGCOUNT
	.align		4
        /*0000*/ 	.byte	0x04, 0x2f
        /*0002*/ 	.short	(.L_19 - .L_18)
	.align		4
.L_18:
        /*0004*/ 	.word	index@(_ZN7cutlass13device_kernelINS_4gemm6kernel13GemmUniversalIN4cute5tupleIJiiiiEEENS1_10collective13CollectiveMmaINS1_46MainloopSm100TmaUmmaWarpSpecializedBlockScaledILi8ELi2ELi2ENS5_IJNS4_1CILi2EEENSA_ILi1EEESC_EEEEENS5_IJNSA_ILi256EEENSA_ILi64EEESF_EEENS5_IJNS_12float_e2m1_tENS_13float_ue4m3_tEEEENS5_IJNS5_IJlSC_lEEENS4_6LayoutINS5_IJNS5_IJNS5_IJNSA_ILi32EEENSA_ILi4EEEEEEiEEENS5_IJNS5_IJNSA_ILi16EEESO_EEEiEEENS5_IJSC_iEEEEEENS5_IJST_NS5_IJNS5_IJNSA_ILi0EEESC_EEENSA_ILi512EEEEEENS5_IJSW_iEEEEEEEEEEESK_S13_NS4_8TiledMMAINS4_8MMA_AtomIJNS4_23SM100_MMA_MXF4_2x1SM_SSISI_SI_fSJ_Li256ELi64ELi16ELNS4_4UMMA5MajorE0ELS18_0ELNS17_7ScaleInE0ELS19_0EEEEEENSM_INS5_IJSC_SC_SC_EEENS5_IJSW_SW_SW_EEEEENS5_IJNS4_10UnderscoreES1F_S1F_EEEEENS5_IJNS4_18SM100_TMA_2SM_LOADES1I_EEENS5_IJNS4_14ComposedLayoutINS4_7SwizzleILi3ELi4ELi3EEENS4_18smem_ptr_flag_bitsILi4EEENSM_INS5_IJNSA_ILi8EEESF_EEENS5_IJSF_SC_EEEEEEENSM_INS5_IJNS5_IJNS5_IJSP_SC_EEESS_EEESC_NS5_IJSC_SO_EEEEEENS5_IJNS5_IJNS5_IJSS_SY_EEESX_EEESW_NS5_IJSO_SY_EEEEEEEEEEEvNS4_8identityENS5_IJS1I_NS4_28SM100_TMA_2SM_LOAD_MULTICASTEEEES23_vS24_EENS_8epilogue10collective18CollectiveEpilogueINS28_23Sm100TmaWarpSpecializedILi3ELi2ELi32ELb1ELb0EEEJNS5_IJNSA_ILi128EEESG_SF_EEENS5_IJNSM_IS2D_SC_EENSM_ISN_SC_EEEEENS_10bfloat16_tESL_S2I_SL_NS28_6fusion15FusionCallbacksIS2C_NS2J_17LinearCombinationIS2I_fS2I_fLNS_15FloatRoundStyleE2EEES2E_S2H_JEEENS4_5SM1004TMEM4LOAD26SM100_TMEM_LOAD_32dp32b32xENS4_13SM90_TMA_LOADENS1K_INS1L_ILi2ELi4ELi3EEENS1N_ILi16EEENSM_INS5_IJS1P_SN_EEENS5_IJSN_SC_EEEEEEENS4_39AutoVectorizingCopyWithAssumedAlignmentILi128EEENS4_14SM90_TMA_STOREES2Z_S31_S31_EEEvvEEEEvNT_6ParamsE)
        /*0008*/ 	.word	0x0000007a


	//----- nvinfo : EIATTR_FRAME_SIZE
	.align		4
.L_19:
        /*000c*/ 	.byte	0x04, 0x11
        /*000e*/ 	.short	(.L_21 - .L_20)
	.align		4
.L_20:
        /*0010*/ 	.word	index@($__internal_2_$__cuda_sm10x_tcgen05_guardrail_trap_unallocated_columns_being_dealloced)
        /*0014*/ 	.word	0x00000000


	//----- nvinfo : EIATTR_FRAME_SIZE
	.align		4
.L_21:
        /*0018*/ 	.byte	0x04, 0x11
        /*001a*/ 	.short	(.L_23 - .L_22)
	.align		4
.L_22:
        /*001c*/ 	.word	index@($__internal_1_$__cuda_sm10x_tcgen05_guardrail_trap_phase_invalid_during_alloc)
        /*0020*/ 	.word	0x00000000


	//----- nvinfo : EIATTR_FRAME_SIZE
	.align		4
.L_23:
        /*0024*/ 	.byte	0x04, 0x11
        /*0026*/ 	.short	(.L_25 - .L_24)
	.align		4
.L_24:
        /*0028*/ 	.word	index@($__internal_0_$__cuda_sm10x_tcgen05_guardrail_trap_col_being_dealloced_not_returned_by_alloc)
        /*002c*/ 	.word	0x00000000


	//----- nvinfo : EIATTR_FRAME_SIZE
	.align		4
.L_25:
        /*0030*/ 	.byte	0x04, 0x11
        /*0032*/ 	.short	(.L_27 - .L_26)
	.align		4
.L_26:
        /*0034*/ 	.word	index@(_ZN7cutlass13device_kernelINS_4gemm6kernel13GemmUniversalIN4cute5tupleIJiiiiEEENS1_10collective13CollectiveMmaINS1_46MainloopSm100TmaUmmaWarpSpecializedBlockScaledILi8ELi2ELi2ENS5_IJNS4_1CILi2EEENSA_ILi1EEESC_EEEEENS5_IJNSA_ILi256EEENSA_ILi64EEESF_EEENS5_IJNS_12float_e2m1_tENS_13float_ue4m3_tEEEENS5_IJNS5_IJlSC_lEEENS4_6LayoutINS5_IJNS5_IJNS5_IJNSA_ILi32EEENSA_ILi4EEEEEEiEEENS5_IJNS5_IJNSA_ILi16EEESO_EEEiEEENS5_IJSC_iEEEEEENS5_IJST_NS5_IJNS5_IJNSA_ILi0EEESC_EEENSA_ILi512EEEEEENS5_IJSW_iEEEEEEEEEEESK_S13_NS4_8TiledMMAINS4_8MMA_AtomIJNS4_23SM100_MMA_MXF4_2x1SM_SSISI_SI_fSJ_Li256ELi64ELi16ELNS4_4UMMA5MajorE0ELS18_0ELNS17_7ScaleInE0ELS19_0EEEEEENSM_INS5_IJSC_SC_SC_EEENS5_IJSW_SW_SW_EEEEENS5_IJNS4_10UnderscoreES1F_S1F_EEEEENS5_IJNS4_18SM100_TMA_2SM_LOADES1I_EEENS5_IJNS4_14ComposedLayoutINS4_7SwizzleILi3ELi4ELi3EEENS4_18smem_ptr_flag_bitsILi4EEENSM_INS5_IJNSA_ILi8EEESF_EEENS5_IJSF_SC_EEEEEEENSM_INS5_IJNS5_IJNS5_IJSP_SC_EEESS_EEESC_NS5_IJSC_SO_EEEEEENS5_IJNS5_IJNS5_IJSS_SY_EEESX_EEESW_NS5_IJSO_SY_EEEEEEEEEEEvNS4_8identityENS5_IJS1I_NS4_28SM100_TMA_2SM_LOAD_MULTICASTEEEES23_vS24_EENS_8epilogue10collective18CollectiveEpilogueINS28_23Sm100TmaWarpSpecializedILi3ELi2ELi32ELb1ELb0EEEJNS5_IJNSA_ILi128EEESG_SF_EEENS5_IJNSM_IS2D_SC_EENSM_ISN_SC_EEEEENS_10bfloat16_tESL_S2I_SL_NS28_6fusion15FusionCallbacksIS2C_NS2J_17LinearCombinationIS2I_fS2I_fLNS_15FloatRoundStyleE2EEES2E_S2H_JEEENS4_5SM1004TMEM4LOAD26SM100_TMEM_LOAD_32dp32b32xENS4_13SM90_TMA_LOADENS1K_INS1L_ILi2ELi4ELi3EEENS1N_ILi16EEENSM_INS5_IJS1P_SN_EEENS5_IJSN_SC_EEEEEEENS4_39AutoVectorizingCopyWithAssumedAlignmentILi128EEENS4_14SM90_TMA_STOREES2Z_S31_S31_EEEvvEEEEvNT_6ParamsE)
        /*0038*/ 	.word	0x00000000


	//----- nvinfo : EIATTR_MIN_STACK_SIZE
	.align		4
.L_27:
        /*003c*/ 	.byte	0x04, 0x12
        /*003e*/ 	.short	(.L_29 - .L_28)
	.align		4
.L_28:
        /*0040*/ 	.word	index@(_ZN7cutlass13device_kernelINS_4gemm6kernel13GemmUniversalIN4cute5tupleIJiiiiEEENS1_10collective13CollectiveMmaINS1_46MainloopSm100TmaUmmaWarpSpecializedBlockScaledILi8ELi2ELi2ENS5_IJNS4_1CILi2EEENSA_ILi1EEESC_EEEEENS5_IJNSA_ILi256EEENSA_ILi64EEESF_EEENS5_IJNS_12float_e2m1_tENS_13float_ue4m3_tEEEENS5_IJNS5_IJlSC_lEEENS4_6LayoutINS5_IJNS5_IJNS5_IJNSA_ILi32EEENSA_ILi4EEEEEEiEEENS5_IJNS5_IJNSA_ILi16EEESO_EEEiEEENS5_IJSC_iEEEEEENS5_IJST_NS5_IJNS5_IJNSA_ILi0EEESC_EEENSA_ILi512EEEEEENS5_IJSW_iEEEEEEEEEEESK_S13_NS4_8TiledMMAINS4_8MMA_AtomIJNS4_23SM100_MMA_MXF4_2x1SM_SSISI_SI_fSJ_Li256ELi64ELi16ELNS4_4UMMA5MajorE0ELS18_0ELNS17_7ScaleInE0ELS19_0EEEEEENSM_INS5_IJSC_SC_SC_EEENS5_IJSW_SW_SW_EEEEENS5_IJNS4_10UnderscoreES1F_S1F_EEEEENS5_IJNS4_18SM100_TMA_2SM_LOADES1I_EEENS5_IJNS4_14ComposedLayoutINS4_7SwizzleILi3ELi4ELi3EEENS4_18smem_ptr_flag_bitsILi4EEENSM_INS5_IJNSA_ILi8EEESF_EEENS5_IJSF_SC_EEEEEEENSM_INS5_IJNS5_IJNS5_IJSP_SC_EEESS_EEESC_NS5_IJSC_SO_EEEEEENS5_IJNS5_IJNS5_IJSS_SY_EEESX_EEESW_NS5_IJSO_SY_EEEEEEEEEEEvNS4_8identityENS5_IJS1I_NS4_28SM100_TMA_2SM_LOAD_MULTICASTEEEES23_vS24_EENS_8epilogue10collective18CollectiveEpilogueINS28_23Sm100TmaWarpSpecializedILi3ELi2ELi32ELb1ELb0EEEJNS5_IJNSA_ILi128EEESG_SF_EEENS5_IJNSM_IS2D_SC_EENSM_ISN_SC_EEEEENS_10bfloat16_tESL_S2I_SL_NS28_6fusion15FusionCallbacksIS2C_NS2J_17LinearCombinationIS2I_fS2I_fLNS_15FloatRoundStyleE2EEES2E_S2H_JEEENS4_5SM1004TMEM4LOAD26SM100_TMEM_LOAD_32dp32b32xENS4_13SM90_TMA_LOADENS1K_INS1L_ILi2ELi4ELi3EEENS1N_ILi16EEENSM_INS5_IJS1P_SN_EEENS5_IJSN_SC_EEEEEEENS4_39AutoVectorizingCopyWithAssumedAlignmentILi128EEENS4_14SM90_TMA_STOREES2Z_S31_S31_EEEvvEEEEvNT_6ParamsE)
        /*0044*/ 	.word	0x00000000
.L_29:


//--------------------- .nv.compat                --------------------------
	.section	.nv.compat,"",@"SHT_CUDA_COMPAT_INFO"
	.align	4
        /*0000*/ 	.byte	0x02, 0x09, 0x01, 0x00, 0x02, 0x02, 0x02, 0x00, 0x02, 0x05, 0x05, 0x00, 0x03, 0x07, 0x01, 0x01
        /*0010*/ 	.byte	0x02, 0x03, 0x01, 0x00, 0x02, 0x06, 0x01, 0x00, 0x04, 0x0b, 0x08, 0x00, 0x09, 0x00, 0x00, 0x00
        /*0020*/ 	.byte	0x00, 0x00, 0x00, 0x00


//--------------------- .nv.info._ZN7cutlass13device_kernelINS_4gemm6kernel13GemmUniversalIN4cute5tupleIJiiiiEEENS1_10collective13CollectiveMmaINS1_46MainloopSm100TmaUmmaWarpSpecializedBlockScaledILi8ELi2ELi2ENS5_IJNS4_1CILi2EEENSA_ILi1EEESC_EEEEENS5_IJNSA_ILi256EEENSA_ILi64EEESF_EEENS5_IJNS_12float_e2m1_tENS_13float_ue4m3_tEEEENS5_IJNS5_IJlSC_lEEENS4_6LayoutINS5_IJNS5_IJNS5_IJNSA_ILi32EEENSA_ILi4EEEEEEiEEENS5_IJNS5_IJNSA_ILi16EEESO_EEEiEEENS5_IJSC_iEEEEEENS5_IJST_NS5_IJNS5_IJNSA_ILi0EEESC_EEENSA_ILi512EEEEEENS5_IJSW_iEEEEEEEEEEESK_S13_NS4_8TiledMMAINS4_8MMA_AtomIJNS4_23SM100_MMA_MXF4_2x1SM_SSISI_SI_fSJ_Li256ELi64ELi16ELNS4_4UMMA5MajorE0ELS18_0ELNS17_7ScaleInE0ELS19_0EEEEEENSM_INS5_IJSC_SC_SC_EEENS5_IJSW_SW_SW_EEEEENS5_IJNS4_10UnderscoreES1F_S1F_EEEEENS5_IJNS4_18SM100_TMA_2SM_LOADES1I_EEENS5_IJNS4_14ComposedLayoutINS4_7SwizzleILi3ELi4ELi3EEENS4_18smem_ptr_flag_bitsILi4EEENSM_INS5_IJNSA_ILi8EEESF_EEENS5_IJSF_SC_EEEEEEENSM_INS5_IJNS5_IJNS5_IJSP_SC_EEESS_EEESC_NS5_IJSC_SO_EEEEEENS5_IJNS5_IJNS5_IJSS_SY_EEESX_EEESW_NS5_IJSO_SY_EEEEEEEEEEEvNS4_8identityENS5_IJS1I_NS4_28SM100_TMA_2SM_LOAD_MULTICASTEEEES23_vS24_EENS_8epilogue10collective18CollectiveEpilogueINS28_23Sm100TmaWarpSpecializedILi3ELi2ELi32ELb1ELb0EEEJNS5_IJNSA_ILi128EEESG_SF_EEENS5_IJNSM_IS2D_SC_EENSM_ISN_SC_EEEEENS_10bfloat16_tESL_S2I_SL_NS28_6fusion15FusionCallbacksIS2C_NS2J_17LinearCombinationIS2I_fS2I_fLNS_15FloatRoundStyleE2EEES2E_S2H_JEEENS4_5SM1004TMEM4LOAD26SM100_TMEM_LOAD_32dp32b32xENS4_13SM90_TMA_LOADENS1K_INS1L_ILi2ELi4ELi3EEENS1N_ILi16EEENSM_INS5_IJS1P_SN_EEENS5_IJSN_SC_EEEEEEENS4_39AutoVectorizingCopyWithAssumedAlignmentILi128EEENS4_14SM90_TMA_STOREES2Z_S31_S31_EEEvvEEEEvNT_6ParamsE --------------------------
	.section	.nv.info._ZN7cutlass13device_kernelINS_4gemm6kernel13GemmUniversalIN4cute5tupleIJiiiiEEENS1_10collective13CollectiveMmaINS1_46MainloopSm100TmaUmmaWarpSpecializedBlockScaledILi8ELi2ELi2ENS5_IJNS4_1CILi2EEENSA_ILi1EEESC_EEEEENS5_IJNSA_ILi256EEENSA_ILi64EEESF_EEENS5_IJNS_12float_e2m1_tENS_13float_ue4m3_tEEEENS5_IJNS5_IJlSC_lEEENS4_6LayoutINS5_IJNS5_IJNS5_IJNSA_ILi32EEENSA_ILi4EEEEEEiEEENS5_IJNS5_IJNSA_ILi16EEESO_EEEiEEENS5_IJSC_iEEEEEENS5_IJST_NS5_IJNS5_IJNSA_ILi0EEESC_EEENSA_ILi512EEEEEENS5_IJSW_iEEEEEEEEEEESK_S13_NS4_8TiledMMAINS4_8MMA_AtomIJNS4_23SM100_MMA_MXF4_2x1SM_SSISI_SI_fSJ_Li256ELi64ELi16ELNS4_4UMMA5MajorE0ELS18_0ELNS17_7ScaleInE0ELS19_0EEEEEENSM_INS5_IJSC_SC_SC_EEENS5_IJSW_SW_SW_EEEEENS5_IJNS4_10UnderscoreES1F_S1F_EEEEENS5_IJNS4_18SM100_TMA_2SM_LOADES1I_EEENS5_IJNS4_14ComposedLayoutINS4_7SwizzleILi3ELi4ELi3EEENS4_18smem_ptr_flag_bitsILi4EEENSM_INS5_IJNSA_ILi8EEESF_EEENS5_IJSF_SC_EEEEEEENSM_INS5_IJNS5_IJNS5_IJSP_SC_EEESS_EEESC_NS5_IJSC_SO_EEEEEENS5_IJNS5_IJNS5_IJSS_SY_EEESX_EEESW_NS5_IJSO_SY_EEEEEEEEEEEvNS4_8identityENS5_IJS1I_NS4_28SM100_TMA_2SM_LOAD_MULTICASTEEEES23_vS24_EENS_8epilogue10collective18CollectiveEpilogueINS28_23Sm100TmaWarpSpecializedILi3ELi2ELi32ELb1ELb0EEEJNS5_IJNSA_ILi128EEESG_SF_EEENS5_IJNSM_IS2D_SC_EENSM_ISN_SC_EEEEENS_10bfloat16_tESL_S2I_SL_NS28_6fusion15FusionCallbacksIS2C_NS2J_17LinearCombinationIS2I_fS2I_fLNS_15FloatRoundStyleE2EEES2E_S2H_JEEENS4_5SM1004TMEM4LOAD26SM100_TMEM_LOAD_32dp32b32xENS4_13SM90_TMA_LOADENS1K_INS1L_ILi2ELi4ELi3EEENS1N_ILi16EEENSM_INS5_IJS1P_SN_EEENS5_IJSN_SC_EEEEEEENS4_39AutoVectorizingCopyWithAssumedAlignmentILi128EEENS4_14SM90_TMA_STOREES2Z_S31_S31_EEEvvEEEEvNT_6ParamsE,"",@"SHT_CUDA_INFO"
	.sectionflags	@""
	.align	4


	//----- nvinfo : EIATTR_CUDA_API_VERSION
	.align		4
        /*0000*/ 	.byte	0x04, 0x37
        /*0002*/ 	.short	(.L_31 - .L_30)
.L_30:
        /*0004*/ 	.word	0x00000082


	//----- nvinfo : EIATTR_KPARAM_INFO
	.align		4
.L_31:
        /*0008*/ 	.byte	0x04, 0x17
        /*000a*/ 	.short	(.L_33 - .L_32)
.L_32:
        /*000c*/ 	.word	0x00000000
        /*0010*/ 	.short	0x0000
        /*0012*/ 	.short	0x0000
        /*0014*/ 	.byte	0x00, 0xf0, 0x01, 0x30


	//----- nvinfo : EIATTR_AT_ENTRY_FRAGMENTS
	.align		4
.L_33:
        /*0018*/ 	.byte	0x04, 0x4f
        /*001a*/ 	.short	(.L_35 - .L_34)


	//   ....[0]....
.L_34:
        /*001c*/ 	.word	0x00000007


	//----- nvinfo : EIATTR_RESERVED_SMEM_USED
	.align		4
.L_35:
        /*0020*/ 	.byte	0x01, 0x41
	.zero		2


	//----- nvinfo : EIATTR_SPARSE_MMA_MASK
	.align		4
        /*0024*/ 	.byte	0x03, 0x50
        /*0026*/ 	.short	0x0000


	//----- nvinfo : EIATTR_TCGEN05_2CTA_USED
	.align		4
        /*0028*/ 	.byte	0x01, 0x52
	.zero		2


	//----- nvinfo : EIATTR_MAXREG_COUNT
	.align		4
        /*002c*/ 	.byte	0x03, 0x1b
        /*002e*/ 	.short	0x00ff


	//----- nvinfo : EIATTR_NUM_BARRIERS
	.align		4
        /*0030*/ 	.byte	0x02, 0x4c
        /*0032*/ 	.byte	0x07
	.zero		1


	//----- nvinfo : EIATTR_EXTERNS
	.align		4
        /*0034*/ 	.byte	0x04, 0x0f
        /*0036*/ 	.short	(.L_37 - .L_36)


	//   ....[0]....
	.align		4
.L_36:
        /*0038*/ 	.word	index@(__assertfail)


	//----- nvinfo : EIATTR_MERCURY_ISA_VERSION
	.align		4
.L_37:
        /*003c*/ 	.byte	0x03, 0x5f
        /*003e*/ 	.short	0x0101


	//----- nvinfo : EIATTR_INT_WARP_WIDE_INSTR_OFFSETS
	.align		4
        /*0040*/ 	.byte	0x04, 0x31
        /*0042*/ 	.short	(.L_39 - .L_38)


	//   ....[0]....
.L_38:
        /*0044*/ 	.word	0x00000de0


	//   ....[1]....
        /*0048*/ 	.word	0x00000e80


	//   ....[2]....
        /*004c*/ 	.word	0x00005150


	//   ....[3]....
        /*0050*/ 	.word	0x00005170


	//   ....[4]....
        /*0054*/ 	.word	0x000051a0


	//   ....[5]....
        /*0058*/ 	.word	0x00005d10


	//   ....[6]....
        /*005c*/ 	.word	0x00005e30


	//   ....[7]....
        /*0060*/ 	.word	0x00005f80


	//   ....[8]....
        /*0064*/ 	.word	0x000060a0


	//----- nvinfo : EIATTR_COOP_GROUP_MASK_REGIDS
	.align		4
.L_39:
        /*0068*/ 	.byte	0x04, 0x29
        /*006a*/ 	.short	(.L_41 - .L_40)


	//   ....[0]....
.L_40:
        /*006c*/ 	.word	0xffffffff


	//   ....[1]....
        /*0070*/ 	.word	0xffffffff


	//   ....[2]....
        /*0074*/ 	.word	0xffffffff


	//   ....[3]....
        /*0078*/ 	.word	0xffffffff


	//   ....[4]....
        /*007c*/ 	.word	0xffffffff


	//   ....[5]....
        /*0080*/ 	.word	0xffffffff


	//   ....[6]....
        /*0084*/ 	.word	0xffffffff


	//   ....[7]....
        /*0088*/ 	.word	0xffffffff


	//   ....[8]....
        /*008c*/ 	.word	0xffffffff


	//   ....[9]....
        /*0090*/ 	.word	0xffffffff


	//   ....[10]....
        /*0094*/ 	.word	0xffffffff


	//   ....[11]....
        /*0098*/ 	.word	0xffffffff


	//   ....[12]....
        /*009c*/ 	.word	0xffffffff


	//   ....[13]....
        /*00a0*/ 	.word	0xffffffff


	//----- nvinfo : EIATTR_COOP_GROUP_INSTR_OFFSETS
	.align		4
.L_41:
        /*00a4*/ 	.byte	0x04, 0x28
        /*00a6*/ 	.short	(.L_43 - .L_42)


	//   ....[0]....
.L_42:
        /*00a8*/ 	.word	0x000000d0


	//   ....[1]....
        /*00ac*/ 	.word	0x000005a0


	//   ....[2]....
        /*00b0*/ 	.word	0x000007b0


	//   ....[3]....
        /*00b4*/ 	.word	0x00000920


	//   ....[4]....
        /*00b8*/ 	.word	0x00000a10


	//   ....[5]....
        /*00bc*/ 	.word	0x00000b70


	//   ....[6]....
        /*00c0*/ 	.word	0x00000cc0


	//   ....[7]....
        /*00c4*/ 	.word	0x00000f00


	//   ....[8]....
        /*00c8*/ 	.word	0x000024e0


	//   ....[9]....
        /*00cc*/ 	.word	0x000035f0


	//   ....[10]....
        /*00d0*/ 	.word	0x00003b00


	//   ....[11]....
        /*00d4*/ 	.word	0x00003b30


	//   ....[12]....
        /*00d8*/ 	.word	0x00005050


	//   ....[13]....
        /*00dc*/ 	.word	0x00005260


	//----- nvinfo : EIATTR_VRC_CTA_INIT_COUNT
	.align		4
.L_43:
        /*00e0*/ 	.byte	0x02, 0x4a
        /*00e2*/ 	.byte	0x80
	.zero		1


	//----- nvinfo : EIATTR_SYSCALL_OFFSETS
	.align		4
        /*00e4*/ 	.byte	0x04, 0x46
        /*00e6*/ 	.short	(.L_45 - .L_44)


	//   ....[0]....
.L_44:
        /*00e8*/ 	.word	0x00006da0


	//   ....[1]....
        /*00ec*/ 	.word	0x00006e90


	//   ....[2]....
        /*00f0*/ 	.word	0x00007730


	//   ....[3]....
        /*00f4*/ 	.word	0x00008400


	//----- nvinfo : EIATTR_MBARRIER_INSTR_OFFSETS
	.align		4
.L_45:
        /*00f8*/ 	.byte	0x04, 0x39
        /*00fa*/ 	.short	(.L_47 - .L_46)


	//   ....[0]....
.L_46:
        /*00fc*/ 	.word	0x000006a0
        /*0100*/ 	.word	0x000000ff
        /*0104*/ 	.word	0x00000000
        /*0108*/ 	.short	0x0100
        /*010a*/ 	.byte	0x04
	.zero		1


	//   ....[1]....
        /*010c*/ 	.word	0x000006b0
        /*0110*/ 	.word	0x000000ff
        /*0114*/ 	.word	0x00000040
        /*0118*/ 	.short	0x0100
        /*011a*/ 	.byte	0x04
	.zero		1


	//   ....[2]....
        /*011c*/ 	.word	0x000006c0
        /*0120*/ 	.word	0x000000ff
        /*0124*/ 	.word	0x00000008
        /*0128*/ 	.short	0x0100
        /*012a*/ 	.byte	0x04
	.zero		1


	//   ....[3]....
        /*012c*/ 	.word	0x000006d0
        /*0130*/ 	.word	0x000000ff
        /*0134*/ 	.word	0x00000048
        /*0138*/ 	.short	0x0100
        /*013a*/ 	.byte	0x04
	.zero		1


	//   ....[4]....
        /*013c*/ 	.word	0x000006e0
        /*0140*/ 	.word	0x000000ff
        /*0144*/ 	.word	0x00000010
        /*0148*/ 	.short	0x0100
        /*014a*/ 	.byte	0x04
	.zero		1


	//   ....[5]....
        /*014c*/ 	.word	0x000006f0
        /*0150*/ 	.word	0x000000ff
        /*0154*/ 	.word	0x00000050
        /*0158*/ 	.short	0x0100
        /*015a*/ 	.byte	0x04
	.zero		1


	//   ....[6]....
        /*015c*/ 	.word	0x00000700
        /*0160*/ 	.word	0x000000ff
        /*0164*/ 	.word	0x00000018
        /*0168*/ 	.short	0x0100
        /*016a*/ 	.byte	0x04
	.zero		1


	//   ....[7]....
        /*016c*/ 	.word	0x00000710
        /*0170*/ 	.word	0x000000ff
        /*0174*/ 	.word	0x00000058
        /*0178*/ 	.short	0x0100
        /*017a*/ 	.byte	0x04
	.zero		1


	//   ....[8]....
        /*017c*/ 	.word	0x00000720
        /*0180*/ 	.word	0x000000ff
        /*0184*/ 	.word	0x00000020
        /*0188*/ 	.short	0x0100
        /*018a*/ 	.byte	0x04
	.zero		1


	//   ....[9]....
        /*018c*/ 	.word	0x00000730
        /*0190*/ 	.word	0x000000ff
        /*0194*/ 	.word	0x00000060
        /*0198*/ 	.short	0x0100
        /*019a*/ 	.byte	0x04
	.zero		1


	//   ....[10]....
        /*019c*/ 	.word	0x00000740
        /*01a0*/ 	.word	0x000000ff
        /*01a4*/ 	.word	0x00000028
        /*01a8*/ 	.short	0x0100
        /*01aa*/ 	.byte	0x04
	.zero		1


	//   ....[11]....
        /*01ac*/ 	.word	0x00000750
        /*01b0*/ 	.word	0x000000ff
        /*01b4*/ 	.word	0x00000068
        /*01b8*/ 	.short	0x0100
        /*01ba*/ 	.byte	0x04
	.zero		1


	//   ....[12]....
        /*01bc*/ 	.word	0x00000760
        /*01c0*/ 	.word	0x000000ff
        /*01c4*/ 	.word	0x00000030
        /*01c8*/ 	.short	0x0100
        /*01ca*/ 	.byte	0x04
	.zero		1


	//   ....[13]....
        /*01cc*/ 	.word	0x00000770
        /*01d0*/ 	.word	0x000000ff
        /*01d4*/ 	.word	0x00000070
        /*01d8*/ 	.short	0x0100
        /*01da*/ 	.byte	0x04
	.zero		1


	//   ....[14]....
        /*01dc*/ 	.word	0x00000780
        /*01e0*/ 	.word	0x000000ff
        /*01e4*/ 	.word	0x00000038
        /*01e8*/ 	.short	0x0100
        /*01ea*/ 	.byte	0x04
	.zero		1


	//   ....[15]....
        /*01ec*/ 	.word	0x00000790
        /*01f0*/ 	.word	0x000000ff
        /*01f4*/ 	.word	0x00000078
        /*01f8*/ 	.short	0x0100
        /*01fa*/ 	.byte	0x04
	.zero		1


	//   ....[16]....
        /*01fc*/ 	.word	0x000008b0
        /*0200*/ 	.word	0x000000ff
        /*0204*/ 	.word	0x00000080
        /*0208*/ 	.short	0x0100
        /*020a*/ 	.byte	0x04
	.zero		1


	//   ....[17]....
        /*020c*/ 	.word	0x000008c0
        /*0210*/ 	.word	0x000000ff
        /*0214*/ 	.word	0x00000098
        /*0218*/ 	.short	0x0100
        /*021a*/ 	.byte	0x04
	.zero		1


	//   ....[18]....
        /*021c*/ 	.word	0x000008d0
        /*0220*/ 	.word	0x000000ff
        /*0224*/ 	.word	0x00000088
        /*0228*/ 	.short	0x0100
        /*022a*/ 	.byte	0x04
	.zero		1


	//   ....[19]....
        /*022c*/ 	.word	0x000008e0
        /*0230*/ 	.word	0x000000ff
        /*0234*/ 	.word	0x000000a0
        /*0238*/ 	.short	0x0100
        /*023a*/ 	.byte	0x04
	.zero		1


	//   ....[20]....
        /*023c*/ 	.word	0x000008f0
        /*0240*/ 	.word	0x000000ff
        /*0244*/ 	.word	0x00000090
        /*0248*/ 	.short	0x0100
        /*024a*/ 	.byte	0x04
	.zero		1


	//   ....[21]....
        /*024c*/ 	.word	0x00000900
        /*0250*/ 	.word	0x000000ff
        /*0254*/ 	.word	0x000000a8
        /*0258*/ 	.short	0x0100
        /*025a*/ 	.byte	0x04
	.zero		1


	//   ....[22]....
        /*025c*/ 	.word	0x000009e0
        /*0260*/ 	.word	0x000000ff
        /*0264*/ 	.word	0x000000b0
        /*0268*/ 	.short	0x0100
        /*026a*/ 	.byte	0x06
	.zero		1


	//   ....[23]....
        /*026c*/ 	.word	0x000009f0
        /*0270*/ 	.word	0x000000ff
        /*0274*/ 	.word	0x000000b8
        /*0278*/ 	.short	0x0100
        /*027a*/ 	.byte	0x06
	.zero		1


	//   ....[24]....
        /*027c*/ 	.word	0x00000b20
        /*0280*/ 	.word	0x000000ff
        /*0284*/ 	.word	0x000000c0
        /*0288*/ 	.short	0x0100
        /*028a*/ 	.byte	0x06
	.zero		1


	//   ....[25]....
        /*028c*/ 	.word	0x00000b30
        /*0290*/ 	.word	0x000000ff
        /*0294*/ 	.word	0x000000d0
        /*0298*/ 	.short	0x0100
        /*029a*/ 	.byte	0x06
	.zero		1


	//   ....[26]....
        /*029c*/ 	.word	0x00000b40
        /*02a0*/ 	.word	0x000000ff
        /*02a4*/ 	.word	0x000000c8
        /*02a8*/ 	.short	0x0100
        /*02aa*/ 	.byte	0x06
	.zero		1


	//   ....[27]....
        /*02ac*/ 	.word	0x00000b50
        /*02b0*/ 	.word	0x000000ff
        /*02b4*/ 	.word	0x000000d8
        /*02b8*/ 	.short	0x0100
        /*02ba*/ 	.byte	0x06
	.zero		1


	//   ....[28]....
        /*02bc*/ 	.word	0x00000c70
        /*02c0*/ 	.word	0x000000ff
        /*02c4*/ 	.word	0x000000e0
        /*02c8*/ 	.short	0x0100
        /*02ca*/ 	.byte	0x04
	.zero		1


	//   ....[29]....
        /*02cc*/ 	.word	0x00000c80
        /*02d0*/ 	.word	0x000000ff
        /*02d4*/ 	.word	0x000000f0
        /*02d8*/ 	.short	0x0100
        /*02da*/ 	.byte	0x04
	.zero		1


	//   ....[30]....
        /*02dc*/ 	.word	0x00000c90
        /*02e0*/ 	.word	0x000000ff
        /*02e4*/ 	.word	0x000000e8
        /*02e8*/ 	.short	0x0100
        /*02ea*/ 	.byte	0x04
	.zero		1


	//   ....[31]....
        /*02ec*/ 	.word	0x00000ca0
        /*02f0*/ 	.word	0x000000ff
        /*02f4*/ 	.word	0x000000f8
        /*02f8*/ 	.short	0x0100
        /*02fa*/ 	.byte	0x04
	.zero		1


	//   ....[32]....
        /*02fc*/ 	.word	0x00000d90
        /*0300*/ 	.word	0x000000ff
        /*0304*/ 	.word	0x00000100
        /*0308*/ 	.short	0x0100
        /*030a*/ 	.byte	0x04
	.zero		1


	//   ....[33]....
        /*030c*/ 	.word	0x00000da0
        /*0310*/ 	.word	0x000000ff
        /*0314*/ 	.word	0x00000110
        /*0318*/ 	.short	0x0100
        /*031a*/ 	.byte	0x04
	.zero		1


	//   ....[34]....
        /*031c*/ 	.word	0x00000db0
        /*0320*/ 	.word	0x000000ff
        /*0324*/ 	.word	0x00000108
        /*0328*/ 	.short	0x0100
        /*032a*/ 	.byte	0x04
	.zero		1


	//   ....[35]....
        /*032c*/ 	.word	0x00000dc0
        /*0330*/ 	.word	0x000000ff
        /*0334*/ 	.word	0x00000118
        /*0338*/ 	.short	0x0100
        /*033a*/ 	.byte	0x04
	.zero		1


	//   ....[36]....
        /*033c*/ 	.word	0x00000ec0
        /*0340*/ 	.word	0x000000ff
        /*0344*/ 	.word	0x00000120
        /*0348*/ 	.short	0x0100
        /*034a*/ 	.byte	0x06
	.zero		1


	//   ....[37]....
        /*034c*/ 	.word	0x000019d0
        /*0350*/ 	.word	0x00000003
        /*0354*/ 	.word	0x00000110
        /*0358*/ 	.short	0x010a
        /*035a*/ 	.byte	0xff
	.zero		1


	//   ....[38]....
        /*035c*/ 	.word	0x00001a00
        /*0360*/ 	.word	0x00000003
        /*0364*/ 	.word	0x00000100
        /*0368*/ 	.short	0x0101
        /*036a*/ 	.byte	0xff
	.zero		1


	//   ....[39]....
        /*036c*/ 	.word	0x00001ad0
        /*0370*/ 	.word	0x000000ff
        /*0374*/ 	.word	0x00000040
        /*0378*/ 	.short	0x010a
        /*037a*/ 	.byte	0x04
	.zero		1


	//   ....[40]....
        /*037c*/ 	.word	0x00001c00
        /*0380*/ 	.word	0x000000ff
        /*0384*/ 	.word	0x00000040
        /*0388*/ 	.short	0x010a
        /*038a*/ 	.byte	0x06
	.zero		1


	//   ....[41]....
        /*038c*/ 	.word	0x00001d60
        /*0390*/ 	.word	0x000000ff
        /*0394*/ 	.word	0x00000040
        /*0398*/ 	.short	0x010a
        /*039a*/ 	.byte	0x07
	.zero		1


	//   ....[42]....
        /*039c*/ 	.word	0x00002030
        /*03a0*/ 	.word	0x000000ff
        /*03a4*/ 	.word	0x000000b8
        /*03a8*/ 	.short	0x0101
        /*03aa*/ 	.byte	0x05
	.zero		1


	//   ....[43]....
        /*03ac*/ 	.word	0x00002050
        /*03b0*/ 	.word	0x000000ff
        /*03b4*/ 	.word	0x00000040
        /*03b8*/ 	.short	0x010a
        /*03ba*/ 	.byte	0x04
	.zero		1


	//   ....[44]....
        /*03bc*/ 	.word	0x000020d0
        /*03c0*/ 	.word	0x000000ff
        /*03c4*/ 	.word	0x00000040
        /*03c8*/ 	.short	0x010a
        /*03ca*/ 	.byte	0x07
	.zero		1


	//   ....[45]....
        /*03cc*/ 	.word	0x00002210
        /*03d0*/ 	.word	0x000000ff
        /*03d4*/ 	.word	0x00000040
        /*03d8*/ 	.short	0x010a
        /*03da*/ 	.byte	0x04
	.zero		1


	//   ....[46]....
        /*03dc*/ 	.word	0x00002510
        /*03e0*/ 	.word	0x00000003
        /*03e4*/ 	.word	0x000000c0
        /*03e8*/ 	.short	0x010a
        /*03ea*/ 	.byte	0xff
	.zero		1


	//   ....[47]....
        /*03ec*/ 	.word	0x00002660
        /*03f0*/ 	.word	0x00000000
        /*03f4*/ 	.word	0x00000000
        /*03f8*/ 	.short	0x0101
        /*03fa*/ 	.byte	0xff
	.zero		1


	//   ....[48]....
        /*03fc*/ 	.word	0x00002c20
        /*0400*/ 	.word	0x000000ff
        /*0404*/ 	.word	0x00000000
        /*0408*/ 	.short	0x010a
        /*040a*/ 	.byte	0x04
	.zero		1


	//   ....[49]....
        /*040c*/ 	.word	0x00002cb0
        /*0410*/ 	.word	0x000000ff
        /*0414*/ 	.word	0x00000000
        /*0418*/ 	.short	0x010a
        /*041a*/ 	.byte	0x05
	.zero		1


	//   ....[50]....
        /*041c*/ 	.word	0x00002d40
        /*0420*/ 	.word	0x000000ff
        /*0424*/ 	.word	0x00000000
        /*0428*/ 	.short	0x010a
        /*042a*/ 	.byte	0x05
	.zero		1


	//   ....[51]....
        /*042c*/ 	.word	0x00002dd0
        /*0430*/ 	.word	0x000000ff
        /*0434*/ 	.word	0x00000000
        /*0438*/ 	.short	0x010a
        /*043a*/ 	.byte	0x05
	.zero		1


	//   ....[52]....
        /*043c*/ 	.word	0x00002e60
        /*0440*/ 	.word	0x000000ff
        /*0444*/ 	.word	0x00000000
        /*0448*/ 	.short	0x010a
        /*044a*/ 	.byte	0x05
	.zero		1


	//   ....[53]....
        /*044c*/ 	.word	0x00002ef0
        /*0450*/ 	.word	0x000000ff
        /*0454*/ 	.word	0x00000000
        /*0458*/ 	.short	0x010a
        /*045a*/ 	.byte	0x05
	.zero		1


	//   ....[54]....
        /*045c*/ 	.word	0x00002f80
        /*0460*/ 	.word	0x000000ff
        /*0464*/ 	.word	0x00000000
        /*0468*/ 	.short	0x010a
        /*046a*/ 	.byte	0x05
	.zero		1


	//   ....[55]....
        /*046c*/ 	.word	0x00003020
        /*0470*/ 	.word	0x00000000
        /*0474*/ 	.word	0x00000000
        /*0478*/ 	.short	0x010a
        /*047a*/ 	.byte	0xff
	.zero		1


	//   ....[56]....
        /*047c*/ 	.word	0x00003150
        /*0480*/ 	.word	0x00000000
        /*0484*/ 	.word	0x00000100
        /*0488*/ 	.short	0x010a
        /*048a*/ 	.byte	0xff
	.zero		1


	//   ....[57]....
        /*048c*/ 	.word	0x000031c0
        /*0490*/ 	.word	0x00000008
        /*0494*/ 	.word	0x00000000
        /*0498*/ 	.short	0x0101
        /*049a*/ 	.byte	0xff
	.zero		1


	//   ....[58]....
        /*049c*/ 	.word	0x000031e0
        /*04a0*/ 	.word	0x000000ff
        /*04a4*/ 	.word	0x000000d0
        /*04a8*/ 	.short	0x010a
        /*04aa*/ 	.byte	0x04
	.zero		1


	//   ....[59]....
        /*04ac*/ 	.word	0x00003300
        /*04b0*/ 	.word	0x00000000
        /*04b4*/ 	.word	0x000000c0
        /*04b8*/ 	.short	0x010a
        /*04ba*/ 	.byte	0xff
	.zero		1


	//   ....[60]....
        /*04bc*/ 	.word	0x00003400
        /*04c0*/ 	.word	0x00000000
        /*04c4*/ 	.word	0x00000000
        /*04c8*/ 	.short	0x0101
        /*04ca*/ 	.byte	0xff
	.zero		1


	//   ....[61]....
        /*04cc*/ 	.word	0x00003490
        /*04d0*/ 	.word	0x000000ff
        /*04d4*/ 	.word	0x000000d0
        /*04d8*/ 	.short	0x0106
        /*04da*/ 	.byte	0x04
	.zero		1


	//   ....[62]....
        /*04dc*/ 	.word	0x000034b0
        /*04e0*/ 	.word	0x000000ff
        /*04e4*/ 	.word	0x000000d0
        /*04e8*/ 	.short	0x010a
        /*04ea*/ 	.byte	0x04
	.zero		1


	//   ....[63]....
        /*04ec*/ 	.word	0x00003540
        /*04f0*/ 	.word	0x000000ff
        /*04f4*/ 	.word	0x000000d0
        /*04f8*/ 	.short	0x0106
        /*04fa*/ 	.byte	0x07
	.zero		1


	//   ....[64]....
        /*04fc*/ 	.word	0x00003580
        /*0500*/ 	.word	0x00000000
        /*0504*/ 	.word	0x000000d0
        /*0508*/ 	.short	0x010a
        /*050a*/ 	.byte	0xff
	.zero		1


	//   ....[65]....
        /*050c*/ 	.word	0x000037e0
        /*0510*/ 	.word	0x000000ff
        /*0514*/ 	.word	0x00000008
        /*0518*/ 	.short	0x010a
        /*051a*/ 	.byte	0x05
	.zero		1


	//   ....[66]....
        /*051c*/ 	.word	0x00003800
        /*0520*/ 	.word	0x000000ff
        /*0524*/ 	.word	0x00000008
        /*0528*/ 	.short	0x010a
        /*052a*/ 	.byte	0x05
	.zero		1


	//   ....[67]....
        /*052c*/ 	.word	0x000039a0
        /*0530*/ 	.word	0x000000ff
        /*0534*/ 	.word	0x00000008
        /*0538*/ 	.short	0x010a
        /*053a*/ 	.byte	0x05
	.zero		1


	//   ....[68]....
        /*053c*/ 	.word	0x000039c0
        /*0540*/ 	.word	0x000000ff
        /*0544*/ 	.word	0x00000008
        /*0548*/ 	.short	0x010a
        /*054a*/ 	.byte	0x05
	.zero		1


	//   ....[69]....
        /*054c*/ 	.word	0x00003a90
        /*0550*/ 	.word	0x000000ff
        /*0554*/ 	.word	0x00000000
        /*0558*/ 	.short	0x0101
        /*055a*/ 	.byte	0x04
	.zero		1


	//   ....[70]....
        /*055c*/ 	.word	0x00003f50
        /*0560*/ 	.word	0x00000002
        /*0564*/ 	.word	0x000000c0
        /*0568*/ 	.short	0x010a
        /*056a*/ 	.byte	0xff
	.zero		1


	//   ....[71]....
        /*056c*/ 	.word	0x00004070
        /*0570*/ 	.word	0x00000000
        /*0574*/ 	.word	0x00000000
        /*0578*/ 	.short	0x0101
        /*057a*/ 	.byte	0xff
	.zero		1


	//   ....[72]....
        /*057c*/ 	.word	0x000045d0
        /*0580*/ 	.word	0x000000ff
        /*0584*/ 	.word	0x00000000
        /*0588*/ 	.short	0x010a
        /*058a*/ 	.byte	0x04
	.zero		1


	//   ....[73]....
        /*058c*/ 	.word	0x00004620
        /*0590*/ 	.word	0x000000ff
        /*0594*/ 	.word	0x000000f0
        /*0598*/ 	.short	0x010a
        /*059a*/ 	.byte	0x43
	.zero		1


	//   ....[74]....
        /*059c*/ 	.word	0x00004850
        /*05a0*/ 	.word	0x000000ff
        /*05a4*/ 	.word	0x00000000
        /*05a8*/ 	.short	0x010a
        /*05aa*/ 	.byte	0x07
	.zero		1


	//   ....[75]....
        /*05ac*/ 	.word	0x00004980
        /*05b0*/ 	.word	0x000000ff
        /*05b4*/ 	.word	0x00000000
        /*05b8*/ 	.short	0x010a
        /*05ba*/ 	.byte	0x04
	.zero		1


	//   ....[76]....
        /*05bc*/ 	.word	0x00004e40
        /*05c0*/ 	.word	0x000000ff
        /*05c4*/ 	.word	0x00000000
        /*05c8*/ 	.short	0x010a
        /*05ca*/ 	.byte	0x04
	.zero		1


	//   ....[77]....
        /*05cc*/ 	.word	0x00004ee0
        /*05d0*/ 	.word	0x00000000
        /*05d4*/ 	.word	0x00000000
        /*05d8*/ 	.short	0x010a
        /*05da*/ 	.byte	0xff
	.zero		1


	//   ....[78]....
        /*05dc*/ 	.word	0x00004f20
        /*05e0*/ 	.word	0x00000000
        /*05e4*/ 	.word	0x00000000
        /*05e8*/ 	.short	0x010a
        /*05ea*/ 	.byte	0xff
	.zero		1


	//   ....[79]....
        /*05ec*/ 	.word	0x00004fa0
        /*05f0*/ 	.word	0x000000ff
        /*05f4*/ 	.word	0x00000000
        /*05f8*/ 	.short	0x0101
        /*05fa*/ 	.byte	0x04
	.zero		1


	//   ....[80]....
        /*05fc*/ 	.word	0x00004fe0
        /*0600*/ 	.word	0x000000ff
        /*0604*/ 	.word	0x00000120
        /*0608*/ 	.short	0x010a
        /*060a*/ 	.byte	0x2b
	.zero		1


	//   ....[81]....
        /*060c*/ 	.word	0x00005040
        /*0610*/ 	.word	0x000000ff
        /*0614*/ 	.word	0x00000000
        /*0618*/ 	.short	0x0101
        /*061a*/ 	.byte	0x04
	.zero		1


	//   ....[82]....
        /*061c*/ 	.word	0x000054e0
        /*0620*/ 	.word	0x00000008
        /*0624*/ 	.word	0x000000c0
        /*0628*/ 	.short	0x010a
        /*062a*/ 	.byte	0xff
	.zero		1


	//   ....[83]....
        /*062c*/ 	.word	0x00005650
        /*0630*/ 	.word	0x00000000
        /*0634*/ 	.word	0x00000000
        /*0638*/ 	.short	0x0101
        /*063a*/ 	.byte	0xff
	.zero		1


	//   ....[84]....
        /*063c*/ 	.word	0x00005b20
        /*0640*/ 	.word	0x000000ff
        /*0644*/ 	.word	0x000000b8
        /*0648*/ 	.short	0x010a
        /*064a*/ 	.byte	0x18
	.zero		1


	//   ....[85]....
        /*064c*/ 	.word	0x00005cf0
        /*0650*/ 	.word	0x000000ff
        /*0654*/ 	.word	0x00000098
        /*0658*/ 	.short	0x010a
        /*065a*/ 	.byte	0x04
	.zero		1


	//   ....[86]....
        /*065c*/ 	.word	0x00005ed0
        /*0660*/ 	.word	0x000000ff
        /*0664*/ 	.word	0x00000080
        /*0668*/ 	.short	0x010b
        /*066a*/ 	.byte	0x04
	.zero		1


	//   ....[87]....
        /*066c*/ 	.word	0x00005ee0
        /*0670*/ 	.word	0x000000ff
        /*0674*/ 	.word	0x00000000
        /*0678*/ 	.short	0x0101
        /*067a*/ 	.byte	0x07
	.zero		1


	//   ....[88]....
        /*067c*/ 	.word	0x00005ef0
        /*0680*/ 	.word	0x000000ff
        /*0684*/ 	.word	0x00000098
        /*0688*/ 	.short	0x010a
        /*068a*/ 	.byte	0x05
	.zero		1


	//   ....[89]....
        /*068c*/ 	.word	0x00006140
        /*0690*/ 	.word	0x000000ff
        /*0694*/ 	.word	0x00000080
        /*0698*/ 	.short	0x010b
        /*069a*/ 	.byte	0x05
	.zero		1


	//   ....[90]....
        /*069c*/ 	.word	0x00006150
        /*06a0*/ 	.word	0x000000ff
        /*06a4*/ 	.word	0x00000000
        /*06a8*/ 	.short	0x0101
        /*06aa*/ 	.byte	0x04
	.zero		1


	//   ....[91]....
        /*06ac*/ 	.word	0x000061a0
        /*06b0*/ 	.word	0x000000ff
        /*06b4*/ 	.word	0x00000000
        /*06b8*/ 	.short	0x010a
        /*06ba*/ 	.byte	0x04
	.zero		1


	//   ....[92]....
        /*06bc*/ 	.word	0x00006230
        /*06c0*/ 	.word	0x000000ff
        /*06c4*/ 	.word	0x00000000
        /*06c8*/ 	.short	0x010a
        /*06ca*/ 	.byte	0x05
	.zero		1


	//   ....[93]....
        /*06cc*/ 	.word	0x000062d0
        /*06d0*/ 	.word	0x00000000
        /*06d4*/ 	.word	0x00000000
        /*06d8*/ 	.short	0x010a
        /*06da*/ 	.byte	0xff
	.zero		1


	//   ....[94]....
        /*06dc*/ 	.word	0x00006610
        /*06e0*/ 	.word	0x00000000
        /*06e4*/ 	.word	0x000000c0
        /*06e8*/ 	.short	0x010a
        /*06ea*/ 	.byte	0xff
	.zero		1


	//   ....[95]....
        /*06ec*/ 	.word	0x000066e0
        /*06f0*/ 	.word	0x00000000
        /*06f4*/ 	.word	0x00000000
        /*06f8*/ 	.short	0x0101
        /*06fa*/ 	.byte	0xff
	.zero		1


	//   ....[96]....
        /*06fc*/ 	.word	0x00007380
        /*0700*/ 	.word	0x00000000
        /*0704*/ 	.word	0x00000080
        /*0708*/ 	.short	0x010a
        /*070a*/ 	.byte	0xff
	.zero		1


	//   ....[97]....
        /*070c*/ 	.word	0x000073f0
        /*0710*/ 	.word	0x00000059
        /*0714*/ 	.word	0x000000e0
        /*0718*/ 	.short	0x010a
        /*071a*/ 	.byte	0xff
	.zero		1


	//   ....[98]....
        /*071c*/ 	.word	0x000074e0
        /*0720*/ 	.word	0x00000000
        /*0724*/ 	.word	0x00000080
        /*0728*/ 	.short	0x010a
        /*072a*/ 	.byte	0xff
	.zero		1


	//   ....[99]....
        /*072c*/ 	.word	0x00007610
        /*0730*/ 	.word	0x00000059
        /*0734*/ 	.word	0x000000e0
        /*0738*/ 	.short	0x010a
        /*073a*/ 	.byte	0xff
	.zero		1


	//   ....[100]....
        /*073c*/ 	.word	0x00008140
        /*0740*/ 	.word	0x00000000
        /*0744*/ 	.word	0x00000000
        /*0748*/ 	.short	0x0101
        /*074a*/ 	.byte	0xff
	.zero		1


	//   ....[101]....
        /*074c*/ 	.word	0x00008150
        /*0750*/ 	.word	0x00000002
        /*0754*/ 	.word	0x00000080
        /*0758*/ 	.short	0x010a
        /*075a*/ 	.byte	0xff
	.zero		1


	//   ....[102]....
        /*075c*/ 	.word	0x00008220
        /*0760*/ 	.word	0x00000002
        /*0764*/ 	.word	0x00000080
        /*0768*/ 	.short	0x010a
        /*076a*/ 	.byte	0xff
	.zero		1


	//   ....[103]....
        /*076c*/ 	.word	0x000086a0
        /*0770*/ 	.word	0x00000059
        /*0774*/ 	.word	0x00000000
        /*0778*/ 	.short	0x0101
        /*077a*/ 	.byte	0xff
	.zero		1


	//   ....[104]....
        /*077c*/ 	.word	0x00008ec0
        /*0780*/ 	.word	0x00000002
        /*0784*/ 	.word	0x00000000
        /*0788*/ 	.short	0x0101
        /*078a*/ 	.byte	0xff
	.zero		1


	//   ....[105]....
        /*078c*/ 	.word	0x00009170
        /*0790*/ 	.word	0x000000ff
        /*0794*/ 	.word	0x00000000
        /*0798*/ 	.short	0x0101
        /*079a*/ 	.byte	0x04
	.zero		1


	//   ....[106]....
        /*079c*/ 	.word	0x00009190
        /*07a0*/ 	.word	0x00000003
        /*07a4*/ 	.word	0x00000110
        /*07a8*/ 	.short	0x010a
        /*07aa*/ 	.byte	0xff
	.zero		1


	//   ....[107]....
        /*07ac*/ 	.word	0x000091f0
        /*07b0*/ 	.word	0x00000000
        /*07b4*/ 	.word	0x00000040
        /*07b8*/ 	.short	0x010a
        /*07ba*/ 	.byte	0xff
	.zero		1


	//   ....[108]....
        /*07bc*/ 	.word	0x00009250
        /*07c0*/ 	.word	0x00000000
        /*07c4*/ 	.word	0x00000040
        /*07c8*/ 	.short	0x010a
        /*07ca*/ 	.byte	0xff
	.zero		1


	//   ....[109]....
        /*07cc*/ 	.word	0x000092a0
        /*07d0*/ 	.word	0x00000003
        /*07d4*/ 	.word	0x000000c0
        /*07d8*/ 	.short	0x010a
        /*07da*/ 	.byte	0xff
	.zero		1


	//   ....[110]....
        /*07dc*/ 	.word	0x00009300
        /*07e0*/ 	.word	0x00000000
        /*07e4*/ 	.word	0x00000000
        /*07e8*/ 	.short	0x010a
        /*07ea*/ 	.byte	0xff
	.zero		1


	//   ....[111]....
        /*07ec*/ 	.word	0x00009360
        /*07f0*/ 	.word	0x00000000
        /*07f4*/ 	.word	0x00000000
        /*07f8*/ 	.short	0x010a
        /*07fa*/ 	.byte	0xff
	.zero		1


	//   ....[112]....
        /*07fc*/ 	.word	0x000093c0
        /*0800*/ 	.word	0x00000000
        /*0804*/ 	.word	0x00000000
        /*0808*/ 	.short	0x010a
        /*080a*/ 	.byte	0xff
	.zero		1


	//   ....[113]....
        /*080c*/ 	.word	0x00009420
        /*0810*/ 	.word	0x00000000
        /*0814*/ 	.word	0x00000000
        /*0818*/ 	.short	0x010a
        /*081a*/ 	.byte	0xff
	.zero		1


	//   ....[114]....
        /*081c*/ 	.word	0x00009480
        /*0820*/ 	.word	0x00000000
        /*0824*/ 	.word	0x00000000
        /*0828*/ 	.short	0x010a
        /*082a*/ 	.byte	0xff
	.zero		1


	//   ....[115]....
        /*082c*/ 	.word	0x000094e0
        /*0830*/ 	.word	0x00000000
        /*0834*/ 	.word	0x00000000
        /*0838*/ 	.short	0x010a
        /*083a*/ 	.byte	0xff
	.zero		1


	//   ....[116]....
        /*083c*/ 	.word	0x00009540
        /*0840*/ 	.word	0x00000000
        /*0844*/ 	.word	0x00000000
        /*0848*/ 	.short	0x010a
        /*084a*/ 	.byte	0xff
	.zero		1


	//   ....[117]....
        /*084c*/ 	.word	0x00009590
        /*0850*/ 	.word	0x00000000
        /*0854*/ 	.word	0x00000100
        /*0858*/ 	.short	0x010a
        /*085a*/ 	.byte	0xff
	.zero		1


	//   ....[118]....
        /*085c*/ 	.word	0x000095f0
        /*0860*/ 	.word	0x00000000
        /*0864*/ 	.word	0x000000d0
        /*0868*/ 	.short	0x010a
        /*086a*/ 	.byte	0xff
	.zero		1


	//   ....[119]....
        /*086c*/ 	.word	0x00009640
        /*0870*/ 	.word	0x00000000
        /*0874*/ 	.word	0x000000c0
        /*0878*/ 	.short	0x010a
        /*087a*/ 	.byte	0xff
	.zero		1


	//   ....[120]....
        /*087c*/ 	.word	0x000096a0
        /*0880*/ 	.word	0x00000000
        /*0884*/ 	.word	0x000000d0
        /*0888*/ 	.short	0x010a
        /*088a*/ 	.byte	0xff
	.zero		1


	//   ....[121]....
        /*088c*/ 	.word	0x00009700
        /*0890*/ 	.word	0x00000007
        /*0894*/ 	.word	0x00000008
        /*0898*/ 	.short	0x010a
        /*089a*/ 	.byte	0xff
	.zero		1


	//   ....[122]....
        /*089c*/ 	.word	0x000097f0
        /*08a0*/ 	.word	0x00000005
        /*08a4*/ 	.word	0x00000008
        /*08a8*/ 	.short	0x010a
        /*08aa*/ 	.byte	0xff
	.zero		1


	//   ....[123]....
        /*08ac*/ 	.word	0x00009840
        /*08b0*/ 	.word	0x00000002
        /*08b4*/ 	.word	0x000000c0
        /*08b8*/ 	.short	0x010a
        /*08ba*/ 	.byte	0xff
	.zero		1


	//   ....[124]....
        /*08bc*/ 	.word	0x000098a0
        /*08c0*/ 	.word	0x00000000
        /*08c4*/ 	.word	0x000000f0
        /*08c8*/ 	.short	0x010a
        /*08ca*/ 	.byte	0xff
	.zero		1


	//   ....[125]....
        /*08cc*/ 	.word	0x00009900
        /*08d0*/ 	.word	0x00000000
        /*08d4*/ 	.word	0x00000000
        /*08d8*/ 	.short	0x010a
        /*08da*/ 	.byte	0xff
	.zero		1


	//   ....[126]....
        /*08dc*/ 	.word	0x00009960
        /*08e0*/ 	.word	0x00000000
        /*08e4*/ 	.word	0x00000000
        /*08e8*/ 	.short	0x010a
        /*08ea*/ 	.byte	0xff
	.zero		1


	//   ....[127]....
        /*08ec*/ 	.word	0x000099c0
        /*08f0*/ 	.word	0x00000000
        /*08f4*/ 	.word	0x00000120
        /*08f8*/ 	.short	0x010a
        /*08fa*/ 	.byte	0xff
	.zero		1


	//   ....[128]....
        /*08fc*/ 	.word	0x00009a10
        /*0900*/ 	.word	0x00000008
        /*0904*/ 	.word	0x000000c0
        /*0908*/ 	.short	0x010a
        /*090a*/ 	.byte	0xff
	.zero		1


	//   ....[129]....
        /*090c*/ 	.word	0x00009a70
        /*0910*/ 	.word	0x00000000
        /*0914*/ 	.word	0x000000b8
        /*0918*/ 	.short	0x010a
        /*091a*/ 	.byte	0xff
	.zero		1


	//   ....[130]....
        /*091c*/ 	.word	0x00009ad0
        /*0920*/ 	.word	0x00000000
        /*0924*/ 	.word	0x00000098
        /*0928*/ 	.short	0x010a
        /*092a*/ 	.byte	0xff
	.zero		1


	//   ....[131]....
        /*092c*/ 	.word	0x00009b30
        /*0930*/ 	.word	0x00000005
        /*0934*/ 	.word	0x00000098
        /*0938*/ 	.short	0x010a
        /*093a*/ 	.byte	0xff
	.zero		1


	//   ....[132]....
        /*093c*/ 	.word	0x00009b90
        /*0940*/ 	.word	0x00000000
        /*0944*/ 	.word	0x00000000
        /*0948*/ 	.short	0x010a
        /*094a*/ 	.byte	0xff
	.zero		1


	//   ....[133]....
        /*094c*/ 	.word	0x00009bf0
        /*0950*/ 	.word	0x00000000
        /*0954*/ 	.word	0x00000000
        /*0958*/ 	.short	0x010a
        /*095a*/ 	.byte	0xff
	.zero		1


	//   ....[134]....
        /*095c*/ 	.word	0x00009c40
        /*0960*/ 	.word	0x00000000
        /*0964*/ 	.word	0x000000c0
        /*0968*/ 	.short	0x010a
        /*096a*/ 	.byte	0xff
	.zero		1


	//   ....[135]....
        /*096c*/ 	.word	0x00009c90
        /*0970*/ 	.word	0x00000000
        /*0974*/ 	.word	0x00000080
        /*0978*/ 	.short	0x010a
        /*097a*/ 	.byte	0xff
	.zero		1


	//   ....[136]....
        /*097c*/ 	.word	0x00009ce0
        /*0980*/ 	.word	0x00000059
        /*0984*/ 	.word	0x000000e0
        /*0988*/ 	.short	0x010a
        /*098a*/ 	.byte	0xff
	.zero		1


	//   ....[137]....
        /*098c*/ 	.word	0x00009d30
        /*0990*/ 	.word	0x00000002
        /*0994*/ 	.word	0x00000080
        /*0998*/ 	.short	0x010a
        /*099a*/ 	.byte	0xff
	.zero		1


	//----- nvinfo : EIATTR_NUM_MBARRIERS
	.align		4
.L_47:
        /*099c*/ 	.byte	0x03, 0x38
        /*099e*/ 	.short	0x0025


	//----- nvinfo : EIATTR_EXIT_INSTR_OFFSETS
	.align		4
        /*09a0*/ 	.byte	0x04, 0x1c
        /*09a2*/ 	.short	(.L_49 - .L_48)


	//   ....[0]....
.L_48:
        /*09a4*/ 	.word	0x00003050


	//   ....[1]....
        /*09a8*/ 	.word	0x00003550


	//   ....[2]....
        /*09ac*/ 	.word	0x000035b0


	//   ....[3]....
        /*09b0*/ 	.word	0x00005270


	//   ....[4]....
        /*09b4*/ 	.word	0x00006300


	//   ....[5]....
        /*09b8*/ 	.word	0x00006340


	//   ....[6]....
        /*09bc*/ 	.word	0x00009060


	//   ....[7]....
        /*09c0*/ 	.word	0x000090e0


	//   ....[8]....
        /*09c4*/ 	.word	0x00009110


	//   ....[9]....
        /*09c8*/ 	.word	0x00009180


	//----- nvinfo : EIATTR_MAX_THREADS
	.align		4
.L_49:
        /*09cc*/ 	.byte	0x04, 0x05
        /*09ce*/ 	.short	(.L_51 - .L_50)
.L_50:
        /*09d0*/ 	.word	0x00000100
        /*09d4*/ 	.word	0x00000001
        /*09d8*/ 	.word	0x00000001


	//----- nvinfo : EIATTR_CRS_STACK_SIZE
	.align		4
.L_51:
        /*09dc*/ 	.byte	0x04, 0x1e
        /*09de*/ 	.short	(.L_53 - .L_52)
.L_52:
        /*09e0*/ 	.word	0x00000000


	//----- nvinfo : EIATTR_CBANK_PARAM_SIZE
	.align		4
.L_53:
        /*09e4*/ 	.byte	0x03, 0x19
        /*09e6*/ 	.short	0x0c00


	//----- nvinfo : EIATTR_PARAM_CBANK
	.align		4
        /*09e8*/ 	.byte	0x04, 0x0a
        /*09ea*/ 	.short	(.L_55 - .L_54)
	.align		4
.L_54:
        /*09ec*/ 	.word	index@(.nv.constant0._ZN7cutlass13device_kernelINS_4gemm6kernel13GemmUniversalIN4cute5tupleIJiiiiEEENS1_10collective13CollectiveMmaINS1_46MainloopSm100TmaUmmaWarpSpecializedBlockScaledILi8ELi2ELi2ENS5_IJNS4_1CILi2EEENSA_ILi1EEESC_EEEEENS5_IJNSA_ILi256EEENSA_ILi64EEESF_EEENS5_IJNS_12float_e2m1_tENS_13float_ue4m3_tEEEENS5_IJNS5_IJlSC_lEEENS4_6LayoutINS5_IJNS5_IJNS5_IJNSA_ILi32EEENSA_ILi4EEEEEEiEEENS5_IJNS5_IJNSA_ILi16EEESO_EEEiEEENS5_IJSC_iEEEEEENS5_IJST_NS5_IJNS5_IJNSA_ILi0EEESC_EEENSA_ILi512EEEEEENS5_IJSW_iEEEEEEEEEEESK_S13_NS4_8TiledMMAINS4_8MMA_AtomIJNS4_23SM100_MMA_MXF4_2x1SM_SSISI_SI_fSJ_Li256ELi64ELi16ELNS4_4UMMA5MajorE0ELS18_0ELNS17_7ScaleInE0ELS19_0EEEEEENSM_INS5_IJSC_SC_SC_EEENS5_IJSW_SW_SW_EEEEENS5_IJNS4_10UnderscoreES1F_S1F_EEEEENS5_IJNS4_18SM100_TMA_2SM_LOADES1I_EEENS5_IJNS4_14ComposedLayoutINS4_7SwizzleILi3ELi4ELi3EEENS4_18smem_ptr_flag_bitsILi4EEENSM_INS5_IJNSA_ILi8EEESF_EEENS5_IJSF_SC_EEEEEEENSM_INS5_IJNS5_IJNS5_IJSP_SC_EEESS_EEESC_NS5_IJSC_SO_EEEEEENS5_IJNS5_IJNS5_IJSS_SY_EEESX_EEESW_NS5_IJSO_SY_EEEEEEEEEEEvNS4_8identityENS5_IJS1I_NS4_28SM100_TMA_2SM_LOAD_MULTICASTEEEES23_vS24_EENS_8epilogue10collective18CollectiveEpilogueINS28_23Sm100TmaWarpSpecializedILi3ELi2ELi32ELb1ELb0EEEJNS5_IJNSA_ILi128EEESG_SF_EEENS5_IJNSM_IS2D_SC_EENSM_ISN_SC_EEEEENS_10bfloat16_tESL_S2I_SL_NS28_6fusion15FusionCallbacksIS2C_NS2J_17LinearCombinationIS2I_fS2I_fLNS_15FloatRoundStyleE2EEES2E_S2H_JEEENS4_5SM1004TMEM4LOAD26SM100_TMEM_LOAD_32dp32b32xENS4_13SM90_TMA_LOADENS1K_INS1L_ILi2ELi4ELi3EEENS1N_ILi16EEENSM_INS5_IJS1P_SN_EEENS5_IJSN_SC_EEEEEEENS4_39AutoVectorizingCopyWithAssumedAlignmentILi128EEENS4_14SM90_TMA_STOREES2Z_S31_S31_EEEvvEEEEvNT_6ParamsE)
        /*09f0*/ 	.short	0x0380
        /*09f2*/ 	.short	0x0c00


	//----- nvinfo : EIATTR_SW_WAR
	.align		4
.L_55:
        /*09f4*/ 	.byte	0x04, 0x36
        /*09f6*/ 	.short	(.L_57 - .L_56)
.L_56:
        /*09f8*/ 	.word	0x00000008
.L_57:


//--------------------- .nv.callgraph             --------------------------
	.section	.nv.callgraph,"",@"SHT_CUDA_CALLGRAPH"
	.align	4
	.sectionentsize	8
	.align		4
        /*0000*/ 	.word	0x00000000
	.align		4
        /*0004*/ 	.word	0xffffffff
	.align		4
        /*0008*/ 	.word	index@(_ZN7cutlass13device_kernelINS_4gemm6kernel13GemmUniversalIN4cute5tupleIJiiiiEEENS1_10collective13CollectiveMmaINS1_46MainloopSm100TmaUmmaWarpSpecializedBlockScaledILi8ELi2ELi2ENS5_IJNS4_1CILi2EEENSA_ILi1EEESC_EEEEENS5_IJNSA_ILi256EEENSA_ILi64EEESF_EEENS5_IJNS_12float_e2m1_tENS_13float_ue4m3_tEEEENS5_IJNS5_IJlSC_lEEENS4_6LayoutINS5_IJNS5_IJNS5_IJNSA_ILi32EEENSA_ILi4EEEEEEiEEENS5_IJNS5_IJNSA_ILi16EEESO_EEEiEEENS5_IJSC_iEEEEEENS5_IJST_NS5_IJNS5_IJNSA_ILi0EEESC_EEENSA_ILi512EEEEEENS5_IJSW_iEEEEEEEEEEESK_S13_NS4_8TiledMMAINS4_8MMA_AtomIJNS4_23SM100_MMA_MXF4_2x1SM_SSISI_SI_fSJ_Li256ELi64ELi16ELNS4_4UMMA5MajorE0ELS18_0ELNS17_7ScaleInE0ELS19_0EEEEEENSM_INS5_IJSC_SC_SC_EEENS5_IJSW_SW_SW_EEEEENS5_IJNS4_10UnderscoreES1F_S1F_EEEEENS5_IJNS4_18SM100_TMA_2SM_LOADES1I_EEENS5_IJNS4_14ComposedLayoutINS4_7SwizzleILi3ELi4ELi3EEENS4_18smem_ptr_flag_bitsILi4EEENSM_INS5_IJNSA_ILi8EEESF_EEENS5_IJSF_SC_EEEEEEENSM_INS5_IJNS5_IJNS5_IJSP_SC_EEESS_EEESC_NS5_IJSC_SO_EEEEEENS5_IJNS5_IJNS5_IJSS_SY_EEESX_EEESW_NS5_IJSO_SY_EEEEEEEEEEEvNS4_8identityENS5_IJS1I_NS4_28SM100_TMA_2SM_LOAD_MULTICASTEEEES23_vS24_EENS_8epilogue10collective18CollectiveEpilogueINS28_23Sm100TmaWarpSpecializedILi3ELi2ELi32ELb1ELb0EEEJNS5_IJNSA_ILi128EEESG_SF_EEENS5_IJNSM_IS2D_SC_EENSM_ISN_SC_EEEEENS_10bfloat16_tESL_S2I_SL_NS28_6fusion15FusionCallbacksIS2C_NS2J_17LinearCombinationIS2I_fS2I_fLNS_15FloatRoundStyleE2EEES2E_S2H_JEEENS4_5SM1004TMEM4LOAD26SM100_TMEM_LOAD_32dp32b32xENS4_13SM90_TMA_LOADENS1K_INS1L_ILi2ELi4ELi3EEENS1N_ILi16EEENSM_INS5_IJS1P_SN_EEENS5_IJSN_SC_EEEEEEENS4_39AutoVectorizingCopyWithAssumedAlignmentILi128EEENS4_14SM90_TMA_STOREES2Z_S31_S31_EEEvvEEEEvNT_6ParamsE)
	.align		4
        /*000c*/ 	.word	index@(__assertfail)
	.align		4
        /*0010*/ 	.word	0x00000000
	.align		4
        /*0014*/ 	.word	0xfffffffe
	.align		4
        /*0018*/ 	.word	0x00000000
	.align		4
        /*001c*/ 	.word	0xfffffffd
	.align		4
        /*0020*/ 	.word	0x00000000
	.align		4
        /*0024*/ 	.word	0xfffffffc


//--------------------- .nv.constant4             --------------------------
	.section	.nv.constant4,"a",@progbits
	.align	8
	.align		8
.nv.constant4:
        /*0000*/ 	.dword	__assertfail
	.align		8
        /*0008*/ 	.dword	__unnamed_1
	.align		8
        /*0010*/ 	.dword	__unnamed_2
	.align		8
        /*0018*/ 	.dword	_ZN40_INTERNAL_9f9331cf_4_k_cu_f085bf70_237354cuda3std3__45__cpo5beginE
	.align		8
        /*0020*/ 	.dword	_ZN40_INTERNAL_9f9331cf_4_k_cu_f085bf70_237354cuda3std3__45__cpo3endE
	.align		8
        /*0028*/ 	.dword	_ZN40_INTERNAL_9f9331cf_4_k_cu_f085bf70_237354cuda3std3__45__cpo6cbeginE
	.align		8
        /*0030*/ 	.dword	_ZN40_INTERNAL_9f9331cf_4_k_cu_f085bf70_237354cuda3std3__45__cpo4cendE
	.align		8
        /*0038*/ 	.dword	_ZN40_INTERNAL_9f9331cf_4_k_cu_f085bf70_237354cuda3std3__442_GLOBAL__N__9f9331cf_4_k_cu_f085bf70_237356ignoreE
	.align		8
        /*0040*/ 	.dword	_ZN40_INTERNAL_9f9331cf_4_k_cu_f085bf70_237354cuda3std3__419piecewise_constructE
	.align		8
        /*0048*/ 	.dword	_ZN40_INTERNAL_9f9331cf_4_k_cu_f085bf70_237354cuda3std3__48in_placeE
	.align		8
        /*0050*/ 	.dword	_ZN40_INTERNAL_9f9331cf_4_k_cu_f085bf70_237354cuda3std6ranges3__45__cpo4swapE
	.align		8
        /*0058*/ 	.dword	_ZN40_INTERNAL_9f9331cf_4_k_cu_f085bf70_237354cuda3std6ranges3__45__cpo9iter_moveE
	.align		8
        /*0060*/ 	.dword	_ZN40_INTERNAL_9f9331cf_4_k_cu_f085bf70_237354cute7productE
	.align		8
        /*0068*/ 	.dword	_ZN40_INTERNAL_9f9331cf_4_k_cu_f085bf70_237354cute1_E
	.align		8
        /*0070*/ 	.dword	$str$25
	.align		8
        /*0078*/ 	.dword	$str$26
	.align		8
        /*0080*/ 	.dword	$str$29
	.align		8
        /*0088*/ 	.dword	$str$30


//--------------------- .text._ZN7cutlass13device_kernelINS_4gemm6kernel13GemmUniversalIN4cute5tupleIJiiiiEEENS1_10collective13CollectiveMmaINS1_46MainloopSm100TmaUmmaWarpSpecializedBlockScaledILi8ELi2ELi2ENS5_IJNS4_1CILi2EEENSA_ILi1EEESC_EEEEENS5_IJNSA_ILi256EEENSA_ILi64EEESF_EEENS5_IJNS_12float_e2m1_tENS_13float_ue4m3_tEEEENS5_IJNS5_IJlSC_lEEENS4_6LayoutINS5_IJNS5_IJNS5_IJNSA_ILi32EEENSA_ILi4EEEEEEiEEENS5_IJNS5_IJNSA_ILi16EEESO_EEEiEEENS5_IJSC_iEEEEEENS5_IJST_NS5_IJNS5_IJNSA_ILi0EEESC_EEENSA_ILi512EEEEEENS5_IJSW_iEEEEEEEEEEESK_S13_NS4_8TiledMMAINS4_8MMA_AtomIJNS4_23SM100_MMA_MXF4_2x1SM_SSISI_SI_fSJ_Li256ELi64ELi16ELNS4_4UMMA5MajorE0ELS18_0ELNS17_7ScaleInE0ELS19_0EEEEEENSM_INS5_IJSC_SC_SC_EEENS5_IJSW_SW_SW_EEEEENS5_IJNS4_10UnderscoreES1F_S1F_EEEEENS5_IJNS4_18SM100_TMA_2SM_LOADES1I_EEENS5_IJNS4_14ComposedLayoutINS4_7SwizzleILi3ELi4ELi3EEENS4_18smem_ptr_flag_bitsILi4EEENSM_INS5_IJNSA_ILi8EEESF_EEENS5_IJSF_SC_EEEEEEENSM_INS5_IJNS5_IJNS5_IJSP_SC_EEESS_EEESC_NS5_IJSC_SO_EEEEEENS5_IJNS5_IJNS5_IJSS_SY_EEESX_EEESW_NS5_IJSO_SY_EEEEEEEEEEEvNS4_8identityENS5_IJS1I_NS4_28SM100_TMA_2SM_LOAD_MULTICASTEEEES23_vS24_EENS_8epilogue10collective18CollectiveEpilogueINS28_23Sm100TmaWarpSpecializedILi3ELi2ELi32ELb1ELb0EEEJNS5_IJNSA_ILi128EEESG_SF_EEENS5_IJNSM_IS2D_SC_EENSM_ISN_SC_EEEEENS_10bfloat16_tESL_S2I_SL_NS28_6fusion15FusionCallbacksIS2C_NS2J_17LinearCombinationIS2I_fS2I_fLNS_15FloatRoundStyleE2EEES2E_S2H_JEEENS4_5SM1004TMEM4LOAD26SM100_TMEM_LOAD_32dp32b32xENS4_13SM90_TMA_LOADENS1K_INS1L_ILi2ELi4ELi3EEENS1N_ILi16EEENSM_INS5_IJS1P_SN_EEENS5_IJSN_SC_EEEEEEENS4_39AutoVectorizingCopyWithAssumedAlignmentILi128EEENS4_14SM90_TMA_STOREES2Z_S31_S31_EEEvvEEEEvNT_6ParamsE --------------------------
	.section	.text._ZN7cutlass13device_kernelINS_4gemm6kernel13GemmUniversalIN4cute5tupleIJiiiiEEENS1_10collective13CollectiveMmaINS1_46MainloopSm100TmaUmmaWarpSpecializedBlockScaledILi8ELi2ELi2ENS5_IJNS4_1CILi2EEENSA_ILi1EEESC_EEEEENS5_IJNSA_ILi256EEENSA_ILi64EEESF_EEENS5_IJNS_12float_e2m1_tENS_13float_ue4m3_tEEEENS5_IJNS5_IJlSC_lEEENS4_6LayoutINS5_IJNS5_IJNS5_IJNSA_ILi32EEENSA_ILi4EEEEEEiEEENS5_IJNS5_IJNSA_ILi16EEESO_EEEiEEENS5_IJSC_iEEEEEENS5_IJST_NS5_IJNS5_IJNSA_ILi0EEESC_EEENSA_ILi512EEEEEENS5_IJSW_iEEEEEEEEEEESK_S13_NS4_8TiledMMAINS4_8MMA_AtomIJNS4_23SM100_MMA_MXF4_2x1SM_SSISI_SI_fSJ_Li256ELi64ELi16ELNS4_4UMMA5MajorE0ELS18_0ELNS17_7ScaleInE0ELS19_0EEEEEENSM_INS5_IJSC_SC_SC_EEENS5_IJSW_SW_SW_EEEEENS5_IJNS4_10UnderscoreES1F_S1F_EEEEENS5_IJNS4_18SM100_TMA_2SM_LOADES1I_EEENS5_IJNS4_14ComposedLayoutINS4_7SwizzleILi3ELi4ELi3EEENS4_18smem_ptr_flag_bitsILi4EEENSM_INS5_IJNSA_ILi8EEESF_EEENS5_IJSF_SC_EEEEEEENSM_INS5_IJNS5_IJNS5_IJSP_SC_EEESS_EEESC_NS5_IJSC_SO_EEEEEENS5_IJNS5_IJNS5_IJSS_SY_EEESX_EEESW_NS5_IJSO_SY_EEEEEEEEEEEvNS4_8identityENS5_IJS1I_NS4_28SM100_TMA_2SM_LOAD_MULTICASTEEEES23_vS24_EENS_8epilogue10collective18CollectiveEpilogueINS28_23Sm100TmaWarpSpecializedILi3ELi2ELi32ELb1ELb0EEEJNS5_IJNSA_ILi128EEESG_SF_EEENS5_IJNSM_IS2D_SC_EENSM_ISN_SC_EEEEENS_10bfloat16_tESL_S2I_SL_NS28_6fusion15FusionCallbacksIS2C_NS2J_17LinearCombinationIS2I_fS2I_fLNS_15FloatRoundStyleE2EEES2E_S2H_JEEENS4_5SM1004TMEM4LOAD26SM100_TMEM_LOAD_32dp32b32xENS4_13SM90_TMA_LOADENS1K_INS1L_ILi2ELi4ELi3EEENS1N_ILi16EEENSM_INS5_IJS1P_SN_EEENS5_IJSN_SC_EEEEEEENS4_39AutoVectorizingCopyWithAssumedAlignmentILi128EEENS4_14SM90_TMA_STOREES2Z_S31_S31_EEEvvEEEEvNT_6ParamsE,"ax",@progbits
	.align	128
.text._ZN7cutlass13device_kernelINS_4gemm6kernel13GemmUniversalIN4cute5tupleIJiiiiEEENS1_10collective13CollectiveMmaINS1_46MainloopSm100TmaUmmaWarpSpecializedBlockScaledILi8ELi2ELi2ENS5_IJNS4_1CILi2EEENSA_ILi1EEESC_EEEEENS5_IJNSA_ILi256EEENSA_ILi64EEESF_EEENS5_IJNS_12float_e2m1_tENS_13float_ue4m3_tEEEENS5_IJNS5_IJlSC_lEEENS4_6LayoutINS5_IJNS5_IJNS5_IJNSA_ILi32EEENSA_ILi4EEEEEEiEEENS5_IJNS5_IJNSA_ILi16EEESO_EEEiEEENS5_IJSC_iEEEEEENS5_IJST_NS5_IJNS5_IJNSA_ILi0EEESC_EEENSA_ILi512EEEEEENS5_IJSW_iEEEEEEEEEEESK_S13_NS4_8TiledMMAINS4_8MMA_AtomIJNS4_23SM100_MMA_MXF4_2x1SM_SSISI_SI_fSJ_Li256ELi64ELi16ELNS4_4UMMA5MajorE0ELS18_0ELNS17_7ScaleInE0ELS19_0EEEEEENSM_INS5_IJSC_SC_SC_EEENS5_IJSW_SW_SW_EEEEENS5_IJNS4_10UnderscoreES1F_S1F_EEEEENS5_IJNS4_18SM100_TMA_2SM_LOADES1I_EEENS5_IJNS4_14ComposedLayoutINS4_7SwizzleILi3ELi4ELi3EEENS4_18smem_ptr_flag_bitsILi4EEENSM_INS5_IJNSA_ILi8EEESF_EEENS5_IJSF_SC_EEEEEEENSM_INS5_IJNS5_IJNS5_IJSP_SC_EEESS_EEESC_NS5_IJSC_SO_EEEEEENS5_IJNS5_IJNS5_IJSS_SY_EEESX_EEESW_NS5_IJSO_SY_EEEEEEEEEEEvNS4_8identityENS5_IJS1I_NS4_28SM100_TMA_2SM_LOAD_MULTICASTEEEES23_vS24_EENS_8epilogue10collective18CollectiveEpilogueINS28_23Sm100TmaWarpSpecializedILi3ELi2ELi32ELb1ELb0EEEJNS5_IJNSA_ILi128EEESG_SF_EEENS5_IJNSM_IS2D_SC_EENSM_ISN_SC_EEEEENS_10bfloat16_tESL_S2I_SL_NS28_6fusion15FusionCallbacksIS2C_NS2J_17LinearCombinationIS2I_fS2I_fLNS_15FloatRoundStyleE2EEES2E_S2H_JEEENS4_5SM1004TMEM4LOAD26SM100_TMEM_LOAD_32dp32b32xENS4_13SM90_TMA_LOADENS1K_INS1L_ILi2ELi4ELi3EEENS1N_ILi16EEENSM_INS5_IJS1P_SN_EEENS5_IJSN_SC_EEEEEEENS4_39AutoVectorizingCopyWithAssumedAlignmentILi128EEENS4_14SM90_TMA_STOREES2Z_S31_S31_EEEvvEEEEvNT_6ParamsE:
        .type           _ZN7cutlass13device_kernelINS_4gemm6kernel13GemmUniversalIN4cute5tupleIJiiiiEEENS1_10collective13CollectiveMmaINS1_46MainloopSm100TmaUmmaWarpSpecializedBlockScaledILi8ELi2ELi2ENS5_IJNS4_1CILi2EEENSA_ILi1EEESC_EEEEENS5_IJNSA_ILi256EEENSA_ILi64EEESF_EEENS5_IJNS_12float_e2m1_tENS_13float_ue4m3_tEEEENS5_IJNS5_IJlSC_lEEENS4_6LayoutINS5_IJNS5_IJNS5_IJNSA_ILi32EEENSA_ILi4EEEEEEiEEENS5_IJNS5_IJNSA_ILi16EEESO_EEEiEEENS5_IJSC_iEEEEEENS5_IJST_NS5_IJNS5_IJNSA_ILi0EEESC_EEENSA_ILi512EEEEEENS5_IJSW_iEEEEEEEEEEESK_S13_NS4_8TiledMMAINS4_8MMA_AtomIJNS4_23SM100_MMA_MXF4_2x1SM_SSISI_SI_fSJ_Li256ELi64ELi16ELNS4_4UMMA5MajorE0ELS18_0ELNS17_7ScaleInE0ELS19_0EEEEEENSM_INS5_IJSC_SC_SC_EEENS5_IJSW_SW_SW_EEEEENS5_IJNS4_10UnderscoreES1F_S1F_EEEEENS5_IJNS4_18SM100_TMA_2SM_LOADES1I_EEENS5_IJNS4_14ComposedLayoutINS4_7SwizzleILi3ELi4ELi3EEENS4_18smem_ptr_flag_bitsILi4EEENSM_INS5_IJNSA_ILi8EEESF_EEENS5_IJSF_SC_EEEEEEENSM_INS5_IJNS5_IJNS5_IJSP_SC_EEESS_EEESC_NS5_IJSC_SO_EEEEEENS5_IJNS5_IJNS5_IJSS_SY_EEESX_EEESW_NS5_IJSO_SY_EEEEEEEEEEEvNS4_8identityENS5_IJS1I_NS4_28SM100_TMA_2SM_LOAD_MULTICASTEEEES23_vS24_EENS_8epilogue10collective18CollectiveEpilogueINS28_23Sm100TmaWarpSpecializedILi3ELi2ELi32ELb1ELb0EEEJNS5_IJNSA_ILi128EEESG_SF_EEENS5_IJNSM_IS2D_SC_EENSM_ISN_SC_EEEEENS_10bfloat16_tESL_S2I_SL_NS28_6fusion15FusionCallbacksIS2C_NS2J_17LinearCombinationIS2I_fS2I_fLNS_15FloatRoundStyleE2EEES2E_S2H_JEEENS4_5SM1004TMEM4LOAD26SM100_TMEM_LOAD_32dp32b32xENS4_13SM90_TMA_LOADENS1K_INS1L_ILi2ELi4ELi3EEENS1N_ILi16EEENSM_INS5_IJS1P_SN_EEENS5_IJSN_SC_EEEEEEENS4_39AutoVectorizingCopyWithAssumedAlignmentILi128EEENS4_14SM90_TMA_STOREES2Z_S31_S31_EEEvvEEEEvNT_6ParamsE,@function
        .size           _ZN7cutlass13device_kernelINS_4gemm6kernel13GemmUniversalIN4cute5tupleIJiiiiEEENS1_10collective13CollectiveMmaINS1_46MainloopSm100TmaUmmaWarpSpecializedBlockScaledILi8ELi2ELi2ENS5_IJNS4_1CILi2EEENSA_ILi1EEESC_EEEEENS5_IJNSA_ILi256EEENSA_ILi64EEESF_EEENS5_IJNS_12float_e2m1_tENS_13float_ue4m3_tEEEENS5_IJNS5_IJlSC_lEEENS4_6LayoutINS5_IJNS5_IJNS5_IJNSA_ILi32EEENSA_ILi4EEEEEEiEEENS5_IJNS5_IJNSA_ILi16EEESO_EEEiEEENS5_IJSC_iEEEEEENS5_IJST_NS5_IJNS5_IJNSA_ILi0EEESC_EEENSA_ILi512EEEEEENS5_IJSW_iEEEEEEEEEEESK_S13_NS4_8TiledMMAINS4_8MMA_AtomIJNS4_23SM100_MMA_MXF4_2x1SM_SSISI_SI_fSJ_Li256ELi64ELi16ELNS4_4UMMA5MajorE0ELS18_0ELNS17_7ScaleInE0ELS19_0EEEEEENSM_INS5_IJSC_SC_SC_EEENS5_IJSW_SW_SW_EEEEENS5_IJNS4_10UnderscoreES1F_S1F_EEEEENS5_IJNS4_18SM100_TMA_2SM_LOADES1I_EEENS5_IJNS4_14ComposedLayoutINS4_7SwizzleILi3ELi4ELi3EEENS4_18smem_ptr_flag_bitsILi4EEENSM_INS5_IJNSA_ILi8EEESF_EEENS5_IJSF_SC_EEEEEEENSM_INS5_IJNS5_IJNS5_IJSP_SC_EEESS_EEESC_NS5_IJSC_SO_EEEEEENS5_IJNS5_IJNS5_IJSS_SY_EEESX_EEESW_NS5_IJSO_SY_EEEEEEEEEEEvNS4_8identityENS5_IJS1I_NS4_28SM100_TMA_2SM_LOAD_MULTICASTEEEES23_vS24_EENS_8epilogue10collective18CollectiveEpilogueINS28_23Sm100TmaWarpSpecializedILi3ELi2ELi32ELb1ELb0EEEJNS5_IJNSA_ILi128EEESG_SF_EEENS5_IJNSM_IS2D_SC_EENSM_ISN_SC_EEEEENS_10bfloat16_tESL_S2I_SL_NS28_6fusion15FusionCallbacksIS2C_NS2J_17LinearCombinationIS2I_fS2I_fLNS_15FloatRoundStyleE2EEES2E_S2H_JEEENS4_5SM1004TMEM4LOAD26SM100_TMEM_LOAD_32dp32b32xENS4_13SM90_TMA_LOADENS1K_INS1L_ILi2ELi4ELi3EEENS1N_ILi16EEENSM_INS5_IJS1P_SN_EEENS5_IJSN_SC_EEEEEEENS4_39AutoVectorizingCopyWithAssumedAlignmentILi128EEENS4_14SM90_TMA_STOREES2Z_S31_S31_EEEvvEEEEvNT_6ParamsE,(.L_x_187 - _ZN7cutlass13device_kernelINS_4gemm6kernel13GemmUniversalIN4cute5tupleIJiiiiEEENS1_10collective13CollectiveMmaINS1_46MainloopSm100TmaUmmaWarpSpecializedBlockScaledILi8ELi2ELi2ENS5_IJNS4_1CILi2EEENSA_ILi1EEESC_EEEEENS5_IJNSA_ILi256EEENSA_ILi64EEESF_EEENS5_IJNS_12float_e2m1_tENS_13float_ue4m3_tEEEENS5_IJNS5_IJlSC_lEEENS4_6LayoutINS5_IJNS5_IJNS5_IJNSA_ILi32EEENSA_ILi4EEEEEEiEEENS5_IJNS5_IJNSA_ILi16EEESO_EEEiEEENS5_IJSC_iEEEEEENS5_IJST_NS5_IJNS5_IJNSA_ILi0EEESC_EEENSA_ILi512EEEEEENS5_IJSW_iEEEEEEEEEEESK_S13_NS4_8TiledMMAINS4_8MMA_AtomIJNS4_23SM100_MMA_MXF4_2x1SM_SSISI_SI_fSJ_Li256ELi64ELi16ELNS4_4UMMA5MajorE0ELS18_0ELNS17_7ScaleInE0ELS19_0EEEEEENSM_INS5_IJSC_SC_SC_EEENS5_IJSW_SW_SW_EEEEENS5_IJNS4_10UnderscoreES1F_S1F_EEEEENS5_IJNS4_18SM100_TMA_2SM_LOADES1I_EEENS5_IJNS4_14ComposedLayoutINS4_7SwizzleILi3ELi4ELi3EEENS4_18smem_ptr_flag_bitsILi4EEENSM_INS5_IJNSA_ILi8EEESF_EEENS5_IJSF_SC_EEEEEEENSM_INS5_IJNS5_IJNS5_IJSP_SC_EEESS_EEESC_NS5_IJSC_SO_EEEEEENS5_IJNS5_IJNS5_IJSS_SY_EEESX_EEESW_NS5_IJSO_SY_EEEEEEEEEEEvNS4_8identityENS5_IJS1I_NS4_28SM100_TMA_2SM_LOAD_MULTICASTEEEES23_vS24_EENS_8epilogue10collective18CollectiveEpilogueINS28_23Sm100TmaWarpSpecializedILi3ELi2ELi32ELb1ELb0EEEJNS5_IJNSA_ILi128EEESG_SF_EEENS5_IJNSM_IS2D_SC_EENSM_ISN_SC_EEEEENS_10bfloat16_tESL_S2I_SL_NS28_6fusion15FusionCallbacksIS2C_NS2J_17LinearCombinationIS2I_fS2I_fLNS_15FloatRoundStyleE2EEES2E_S2H_JEEENS4_5SM1004TMEM4LOAD26SM100_TMEM_LOAD_32dp32b32xENS4_13SM90_TMA_LOADENS1K_INS1L_ILi2ELi4ELi3EEENS1N_ILi16EEENSM_INS5_IJS1P_SN_EEENS5_IJSN_SC_EEEEEEENS4_39AutoVectorizingCopyWithAssumedAlignmentILi128EEENS4_14SM90_TMA_STOREES2Z_S31_S31_EEEvvEEEEvNT_6ParamsE)
        .other          _ZN7cutlass13device_kernelINS_4gemm6kernel13GemmUniversalIN4cute5tupleIJiiiiEEENS1_10collective13CollectiveMmaINS1_46MainloopSm100TmaUmmaWarpSpecializedBlockScaledILi8ELi2ELi2ENS5_IJNS4_1CILi2EEENSA_ILi1EEESC_EEEEENS5_IJNSA_ILi256EEENSA_ILi64EEESF_EEENS5_IJNS_12float_e2m1_tENS_13float_ue4m3_tEEEENS5_IJNS5_IJlSC_lEEENS4_6LayoutINS5_IJNS5_IJNS5_IJNSA_ILi32EEENSA_ILi4EEEEEEiEEENS5_IJNS5_IJNSA_ILi16EEESO_EEEiEEENS5_IJSC_iEEEEEENS5_IJST_NS5_IJNS5_IJNSA_ILi0EEESC_EEENSA_ILi512EEEEEENS5_IJSW_iEEEEEEEEEEESK_S13_NS4_8TiledMMAINS4_8MMA_AtomIJNS4_23SM100_MMA_MXF4_2x1SM_SSISI_SI_fSJ_Li256ELi64ELi16ELNS4_4UMMA5MajorE0ELS18_0ELNS17_7ScaleInE0ELS19_0EEEEEENSM_INS5_IJSC_SC_SC_EEENS5_IJSW_SW_SW_EEEEENS5_IJNS4_10UnderscoreES1F_S1F_EEEEENS5_IJNS4_18SM100_TMA_2SM_LOADES1I_EEENS5_IJNS4_14ComposedLayoutINS4_7SwizzleILi3ELi4ELi3EEENS4_18smem_ptr_flag_bitsILi4EEENSM_INS5_IJNSA_ILi8EEESF_EEENS5_IJSF_SC_EEEEEEENSM_INS5_IJNS5_IJNS5_IJSP_SC_EEESS_EEESC_NS5_IJSC_SO_EEEEEENS5_IJNS5_IJNS5_IJSS_SY_EEESX_EEESW_NS5_IJSO_SY_EEEEEEEEEEEvNS4_8identityENS5_IJS1I_NS4_28SM100_TMA_2SM_LOAD_MULTICASTEEEES23_vS24_EENS_8epilogue10collective18CollectiveEpilogueINS28_23Sm100TmaWarpSpecializedILi3ELi2ELi32ELb1ELb0EEEJNS5_IJNSA_ILi128EEESG_SF_EEENS5_IJNSM_IS2D_SC_EENSM_ISN_SC_EEEEENS_10bfloat16_tESL_S2I_SL_NS28_6fusion15FusionCallbacksIS2C_NS2J_17LinearCombinationIS2I_fS2I_fLNS_15FloatRoundStyleE2EEES2E_S2H_JEEENS4_5SM1004TMEM4LOAD26SM100_TMEM_LOAD_32dp32b32xENS4_13SM90_TMA_LOADENS1K_INS1L_ILi2ELi4ELi3EEENS1N_ILi16EEENSM_INS5_IJS1P_SN_EEENS5_IJSN_SC_EEEEEEENS4_39AutoVectorizingCopyWithAssumedAlignmentILi128EEENS4_14SM90_TMA_STOREES2Z_S31_S31_EEEvvEEEEvNT_6ParamsE,@"STO_CUDA_ENTRY STV_DEFAULT"
_ZN7cutlass13device_kernelINS_4gemm6kernel13GemmUniversalIN4cute5tupleIJiiiiEEENS1_10collective13CollectiveMmaINS1_46MainloopSm100TmaUmmaWarpSpecializedBlockScaledILi8ELi2ELi2ENS5_IJNS4_1CILi2EEENSA_ILi1EEESC_EEEEENS5_IJNSA_ILi256EEENSA_ILi64EEESF_EEENS5_IJNS_12float_e2m1_tENS_13float_ue4m3_tEEEENS5_IJNS5_IJlSC_lEEENS4_6LayoutINS5_IJNS5_IJNS5_IJNSA_ILi32EEENSA_ILi4EEEEEEiEEENS5_IJNS5_IJNSA_ILi16EEESO_EEEiEEENS5_IJSC_iEEEEEENS5_IJST_NS5_IJNS5_IJNSA_ILi0EEESC_EEENSA_ILi512EEEEEENS5_IJSW_iEEEEEEEEEEESK_S13_NS4_8TiledMMAINS4_8MMA_AtomIJNS4_23SM100_MMA_MXF4_2x1SM_SSISI_SI_fSJ_Li256ELi64ELi16ELNS4_4UMMA5MajorE0ELS18_0ELNS17_7ScaleInE0ELS19_0EEEEEENSM_INS5_IJSC_SC_SC_EEENS5_IJSW_SW_SW_EEEEENS5_IJNS4_10UnderscoreES1F_S1F_EEEEENS5_IJNS4_18SM100_TMA_2SM_LOADES1I_EEENS5_IJNS4_14ComposedLayoutINS4_7SwizzleILi3ELi4ELi3EEENS4_18smem_ptr_flag_bitsILi4EEENSM_INS5_IJNSA_ILi8EEESF_EEENS5_IJSF_SC_EEEEEEENSM_INS5_IJNS5_IJNS5_IJSP_SC_EEESS_EEESC_NS5_IJSC_SO_EEEEEENS5_IJNS5_IJNS5_IJSS_SY_EEESX_EEESW_NS5_IJSO_SY_EEEEEEEEEEEvNS4_8identityENS5_IJS1I_NS4_28SM100_TMA_2SM_LOAD_MULTICASTEEEES23_vS24_EENS_8epilogue10collective18CollectiveEpilogueINS28_23Sm100TmaWarpSpecializedILi3ELi2ELi32ELb1ELb0EEEJNS5_IJNSA_ILi128EEESG_SF_EEENS5_IJNSM_IS2D_SC_EENSM_ISN_SC_EEEEENS_10bfloat16_tESL_S2I_SL_NS28_6fusion15FusionCallbacksIS2C_NS2J_17LinearCombinationIS2I_fS2I_fLNS_15FloatRoundStyleE2EEES2E_S2H_JEEENS4_5SM1004TMEM4LOAD26SM100_TMEM_LOAD_32dp32b32xENS4_13SM90_TMA_LOADENS1K_INS1L_ILi2ELi4ELi3EEENS1N_ILi16EEENSM_INS5_IJS1P_SN_EEENS5_IJSN_SC_EEEEEEENS4_39AutoVectorizingCopyWithAssumedAlignmentILi128EEENS4_14SM90_TMA_STOREES2Z_S31_S31_EEEvvEEEEvNT_6ParamsE:
[----:B------:R-:W1:Y:S01]  /*0000*/  LDC R1, c[0x0][0x37c] ;  /* 0x0000df00ff017b82 */ /* 0x000e620000000800 */
[----:B------:R-:W2:Y:S01]  /*0010*/  S2R R92, SR_TID.X ;  /* 0x00000000005c7919 */ /* 0x000ea20000002100 */
[----:B------:R-:W3:Y:S06]  /*0020*/  LDCU.64 UR12, c[0x0][0xc90] ;  /* 0x00019200ff0c77ac */ /* 0x000eec0008000a00 */
[----:B------:R-:W4:Y:S01]  /*0030*/  S2UR UR55, SR_CgaCtaId ;  /* 0x00000000003779c3 */ /* 0x000f220000008800 */
[----:B------:R-:W-:Y:S02]  /*0040*/  PRMT R84, RZ, 0x7610, R84 ;  /* 0x00007610ff547816 */ /* 0x000fe40000000054 */
[----:B------:R-:W-:Y:S01]  /*0050*/  ELECT P1, URZ, PT ;  /* 0x0000000000ff782f */ /* 0x000fe20003820000 */
[----:B---3--:R-:W-:-:S04]  /*0060*/  UISETP.NE.U32.AND UP0, UPT, UR12, URZ, UPT ;  /* 0x000000ff0c00728c */ /* 0x008fc8000bf05070 */
[----:B------:R-:W-:Y:S02]  /*0070*/  UISETP.NE.AND.EX UP0, UPT, UR13, URZ, UPT, UP0 ;  /* 0x000000ff0d00728c */ /* 0x000fe4000bf05300 */
[----:B----4-:R-:W-:Y:S02]  /*0080*/  ULOP3.LUT UR5, UR55, 0x1, URZ, 0xc0, !UPT ;  /* 0x0000000137057892 */ /* 0x010fe4000f8ec0ff */
[----:B------:R-:W-:Y:S01]  /*0090*/  ULOP3.LUT UR4, UR55, 0x1, URZ, 0x3c, !UPT ;  /* 0x0000000137047892 */ /* 0x000fe2000f8e3cff */
[----:B--2---:R-:W-:-:S03]  /*00a0*/  SHF.R.U32.HI R85, RZ, 0x5, R92 ;  /* 0x00000005ff557819 */ /* 0x004fc6000001165c */
[----:B------:R-:W-:Y:S02]  /*00b0*/  IMAD.U32 R4, RZ, RZ, UR5 ;  /* 0x00000005ff047e24 */ /* 0x000fe4000f8e00ff */
[----:B------:R-:W-:Y:S01]  /*00c0*/  IMAD.U32 R3, RZ, RZ, UR4 ;  /* 0x00000004ff037e24 */ /* 0x000fe2000f8e00ff */
[----:B------:R-:W2:Y:S02]  /*00d0*/  SHFL.IDX PT, R0, R85, RZ, 0x1f ;  /* 0x00001fff55007589 */ /* 0x000ea400000e0000 */
[----:B--2---:R-:W-:Y:S01]  /*00e0*/  R2UR UR18, R0 ;  /* 0x00000000001272ca */ /* 0x004fe200000e0000 */
[----:B-1----:R-:W-:-:S14]  /*00f0*/  BRA.U UP0, `(.L_x_0) ;  /* 0x0000000100307547 */ /* 0x002fdc000b800000 */
[----:B------:R-:W1:Y:S02]  /*0100*/  LDCU.64 UR4, c[0x0][0xc88] ;  /* 0x00019100ff0477ac */ /* 0x000e640008000a00 */
[----:B-1----:R-:W-:-:S04]  /*0110*/  UISETP.NE.U32.AND UP0, UPT, UR4, URZ, UPT ;  /* 0x000000ff0400728c */ /* 0x002fc8000bf05070 */
[----:B------:R-:W-:-:S09]  /*0120*/  UISETP.NE.AND.EX UP0, UPT, UR5, URZ, UPT, UP0 ;  /* 0x000000ff0500728c */ /* 0x000fd2000bf05300 */
[----:B------:R-:W-:Y:S05]  /*0130*/  BRA.U !UP0, `(.L_x_1) ;  /* 0x0000000108147547 */ /* 0x000fea000b800000 */
[----:B------:R-:W1:Y:S01]  /*0140*/  LDC.64 R6, c[0x0][0xc88] ;  /* 0x00032200ff067b82 */ /* 0x000e620000000a00 */
[----:B------:R-:W1:Y:S02]  /*0150*/  LDCU.64 UR4, c[0x0][0x358] ;  /* 0x00006b00ff0477ac */ /* 0x000e640008000a00 */
[----:B-1----:R1:W5:Y:S01]  /*0160*/  LDG.E R41, desc[UR4][R6.64] ;  /* 0x0000000406297981 */ /* 0x002362000c1e1900 */
[----:B------:R-:W-:Y:S01]  /*0170*/  HFMA2 R84, -RZ, RZ, 0, 5.9604644775390625e-08 ;  /* 0x00000001ff547431 */ /* 0x000fe200000001ff */
[----:B------:R-:W-:Y:S05]  /*0180*/  BRA `(.L_x_0) ;  /* 0x00000000000c7947 */ /* 0x000fea0003800000 */
.L_x_1:
[----:B------:R-:W1:Y:S01]  /*0190*/  LDCU UR4, c[0x0][0xc80] ;  /* 0x00019000ff0477ac */ /* 0x000e620008000800 */
[----:B------:R-:W-:Y:S01]  /*01a0*/  HFMA2 R84, -RZ, RZ, 0, 5.9604644775390625e-08 ;  /* 0x00000001ff547431 */ /* 0x000fe200000001ff */
[----:B-1----:R-:W-:-:S07]  /*01b0*/  MOV R41, UR4 ;  /* 0x0000000400297c02 */ /* 0x002fce0008000f00 */
.L_x_0:
[----:B------:R-:W2:Y:S02]  /*01c0*/  LDCU.64 UR4, c[0x0][0xcb0] ;  /* 0x00019600ff0477ac */ /* 0x000ea40008000a00 */
[----:B--2---:R-:W-:-:S04]  /*01d0*/  UISETP.NE.U32.AND UP0, UPT, UR4, URZ, UPT ;  /* 0x000000ff0400728c */ /* 0x004fc8000bf05070 */
[----:B------:R-:W-:-:S09]  /*01e0*/  UISETP.NE.AND.EX UP0, UPT, UR5, URZ, UPT, UP0 ;  /* 0x000000ff0500728c */ /* 0x000fd2000bf05300 */
[----:B------:R-:W-:Y:S05]  /*01f0*/  BRA.U UP0, `(.L_x_2) ;  /* 0x0000000100287547 */ /* 0x000fea000b800000 */
[----:B------:R-:W2:Y:S02]  /*0200*/  LDCU.64 UR4, c[0x0][0xca8] ;  /* 0x00019500ff0477ac */ /* 0x000ea40008000a00 */
[----:B--2---:R-:W-:-:S04]  /*0210*/  UISETP.NE.U32.AND UP0, UPT, UR4, URZ, UPT ;  /* 0x000000ff0400728c */ /* 0x004fc8000bf05070 */
[----:B------:R-:W-:-:S09]  /*0220*/  UISETP.NE.AND.EX UP0, UPT, UR5, URZ, UPT, UP0 ;  /* 0x000000ff0500728c */ /* 0x000fd2000bf05300 */
[----:B------:R-:W-:Y:S05]  /*0230*/  BRA.U !UP0, `(.L_x_3) ;  /* 0x0000000108107547 */ /* 0x000fea000b800000 */
[----:B------:R-:W2:Y:S01]  /*0240*/  LDC.64 R38, c[0x0][0xca8] ;  /* 0x00032a00ff267b82 */ /* 0x000ea20000000a00 */
[----:B------:R-:W2:Y:S02]  /*0250*/  LDCU.64 UR4, c[0x0][0x358] ;  /* 0x00006b00ff0477ac */ /* 0x000ea40008000a00 */
[----:B--2---:R2:W5:Y:S01]  /*0260*/  LDG.E R38, desc[UR4][R38.64] ;  /* 0x0000000426267981 */ /* 0x004562000c1e1900 */
[----:B------:R-:W-:Y:S05]  /*0270*/  BRA `(.L_x_2) ;  /* 0x0000000000087947 */ /* 0x000fea0003800000 */
.L_x_3:
[----:B------:R-:W2:Y:S02]  /*0280*/  LDCU UR4, c[0x0][0xca0] ;  /* 0x00019400ff0477ac */ /* 0x000ea40008000800 */
[----:B--2---:R-:W-:Y:S02]  /*0290*/  MOV R38, UR4 ;  /* 0x0000000400267c02 */ /* 0x004fe40008000f00 */
.L_x_2:
[----:B------:R-:W-:Y:S01]  /*02a0*/  IMAD.U32 R0, RZ, RZ, UR18 ;  /* 0x00000012ff007e24 */ /* 0x000fe2000f8e00ff */
[----:B------:R-:W-:Y:S04]  /*02b0*/  BSSY.RECONVERGENT B0, `(.L_x_4) ;  /* 0x0000012000007945 */ /* 0x000fe80003800200 */
[C---:B------:R-:W-:Y:S02]  /*02c0*/  ISETP.NE.OR P2, PT, R0.reuse, 0x1, !P1 ;  /* 0x000000010000780c */ /* 0x040fe40004f45670 */
[----:B------:R-:W-:-:S11]  /*02d0*/  ISETP.NE.OR P0, PT, R0, 0x3, !P1 ;  /* 0x000000030000780c */ /* 0x000fd60004f05670 */
[----:B------:R-:W-:Y:S05]  /*02e0*/  @P2 BRA `(.L_x_5) ;  /* 0x0000000000382947 */ /* 0x000fea0003800000 */
[----:B------:R-:W3:Y:S02]  /*02f0*/  LDCU.64 UR4, c[0x0][0x348] ;  /* 0x00006900ff0477ac */ /* 0x000ee40008000a00 */
[----:B---3--:R-:W-:Y:S02]  /*0300*/  UIADD3 UR10, UP3, UPT, UR4, 0x80, URZ ;  /* 0x00000080040a7890 */ /* 0x008fe4000ff7e0ff */
[----:B------:R-:W-:Y:S02]  /*0310*/  UIADD3 UR8, UP2, UPT, UR4, 0x180, URZ ;  /* 0x0000018004087890 */ /* 0x000fe4000ff5e0ff */
[----:B------:R-:W-:Y:S02]  /*0320*/  UIADD3 UR6, UP1, UPT, UR4, 0x280, URZ ;  /* 0x0000028004067890 */ /* 0x000fe4000ff3e0ff */
[----:B------:R-:W-:Y:S02]  /*0330*/  UIADD3 UR4, UP0, UPT, UR4, 0x380, URZ ;  /* 0x0000038004047890 */ /* 0x000fe4000ff1e0ff */
[----:B------:R-:W-:-:S02]  /*0340*/  UIADD3.X UR11, UPT, UPT, URZ, UR5, URZ, UP3, !UPT ;  /* 0x00000005ff0b7290 */ /* 0x000fc40009ffe4ff */
[----:B------:R-:W-:Y:S02]  /*0350*/  UIADD3.X UR9, UPT, UPT, URZ, UR5, URZ, UP2, !UPT ;  /* 0x00000005ff097290 */ /* 0x000fe400097fe4ff */
[----:B------:R-:W-:Y:S02]  /*0360*/  UIADD3.X UR7, UPT, UPT, URZ, UR5, URZ, UP1, !UPT ;  /* 0x00000005ff077290 */ /* 0x000fe40008ffe4ff */
[----:B------:R-:W-:-:S03]  /*0370*/  UIADD3.X UR5, UPT, UPT, URZ, UR5, URZ, UP0, !UPT ;  /* 0x00000005ff057290 */ /* 0x000fc600087fe4ff */
[----:B------:R3:W-:Y:S02]  /*0380*/  UTMACCTL.PF [UR10] ;  /* 0x000000000a0079b9 */ /* 0x0007e40008040000 */
[----:B------:R3:W-:Y:S02]  /*0390*/  UTMACCTL.PF [UR8] ;  /* 0x00000000080079b9 */ /* 0x0007e40008040000 */
[----:B------:R3:W-:Y:S02]  /*03a0*/  UTMACCTL.PF [UR6] ;  /* 0x00000000060079b9 */ /* 0x0007e40008040000 */
[----:B------:R3:W-:Y:S02]  /*03b0*/  UTMACCTL.PF [UR4] ;  /* 0x00000000040079b9 */ /* 0x0007e40008040000 */
[----:B---3--:R-:W-:Y:S01]  /*03c0*/  NOP ;  /* 0x0000000000007918 */ /* 0x008fe20000000000 */
.L_x_5:
[----:B------:R-:W-:Y:S05]  /*03d0*/  BSYNC.RECONVERGENT B0 ;  /* 0x0000000000007941 */ /* 0x000fea0003800200 */
.L_x_4:
[----:B------:R-:W-:Y:S04]  /*03e0*/  BSSY.RECONVERGENT B0, `(.L_x_6) ;  /* 0x000000a000007945 */ /* 0x000fe80003800200 */
[----:B------:R-:W-:Y:S05]  /*03f0*/  @P0 BRA `(.L_x_7) ;  /* 0x0000000000200947 */ /* 0x000fea0003800000 */
[----:B------:R-:W3:Y:S02]  /*0400*/  LDCU.64 UR4, c[0x0][0x348] ;  /* 0x00006900ff0477ac */ /* 0x000ee40008000a00 */
[----:B---3--:R-:W-:Y:S02]  /*0410*/  UIADD3 UR6, UP1, UPT, UR4, 0x980, URZ ;  /* 0x0000098004067890 */ /* 0x008fe4000ff3e0ff */
[----:B------:R-:W-:Y:S02]  /*0420*/  UIADD3 UR4, UP0, UPT, UR4, 0xa80, URZ ;  /* 0x00000a8004047890 */ /* 0x000fe4000ff1e0ff */
[----:B------:R-:W-:Y:S02]  /*0430*/  UIADD3.X UR7, UPT, UPT, URZ, UR5, URZ, UP1, !UPT ;  /* 0x00000005ff077290 */ /* 0x000fe40008ffe4ff */
[----:B------:R-:W-:-:S07]  /*0440*/  UIADD3.X UR5, UPT, UPT, URZ, UR5, URZ, UP0, !UPT ;  /* 0x00000005ff057290 */ /* 0x000fce00087fe4ff */
[----:B------:R3:W-:Y:S02]  /*0450*/  UTMACCTL.PF [UR6] ;  /* 0x00000000060079b9 */ /* 0x0007e40008040000 */
[----:B------:R3:W-:Y:S02]  /*0460*/  UTMACCTL.PF [UR4] ;  /* 0x00000000040079b9 */ /* 0x0007e40008040000 */
[----:B---3--:R-:W-:Y:S01]  /*0470*/  NOP ;  /* 0x0000000000007918 */ /* 0x008fe20000000000 */
.L_x_7:
[----:B------:R-:W-:Y:S05]  /*0480*/  BSYNC.RECONVERGENT B0 ;  /* 0x0000000000007941 */ /* 0x000fea0003800200 */
.L_x_6:
[----:B------:R-:W3:Y:S01]  /*0490*/  LDCU.64 UR4, c[0x0][0xc88] ;  /* 0x00019100ff0477ac */ /* 0x000ee20008000a00 */
[----:B------:R-:W-:Y:S02]  /*04a0*/  UISETP.EQ.U32.AND UP2, UPT, UR12, URZ, UPT ;  /* 0x000000ff0c00728c */ /* 0x000fe4000bf42070 */
[----:B------:R-:W-:Y:S02]  /*04b0*/  UPLOP3.LUT UP4, UPT, UPT, UPT, UPT, 0x80, 0x8 ;  /* 0x000000000008789c */ /* 0x000fe40003f8f070 */
[----:B---3--:R-:W-:-:S04]  /*04c0*/  UISETP.NE.U32.AND UP0, UPT, UR4, URZ, UPT ;  /* 0x000000ff0400728c */ /* 0x008fc8000bf05070 */
[----:B------:R-:W-:-:S04]  /*04d0*/  UISETP.NE.AND.EX UP1, UPT, UR5, URZ, UPT, UP0 ;  /* 0x000000ff0500728c */ /* 0x000fc8000bf25300 */
[----:B------:R-:W-:-:S04]  /*04e0*/  UISETP.EQ.OR.EX UP3, UPT, UR13, URZ, !UP1, UP2 ;  /* 0x000000ff0d00728c */ /* 0x000fc8000cf62720 */
[----:B------:R-:W-:-:S06]  /*04f0*/  UP2UR UR4, UPR, URZ, 0x8 ;  /* 0x00000008ff047883 */ /* 0x000fcc0008000000 */
[----:B------:R-:W-:Y:S01]  /*0500*/  MOV R88, UR4 ;  /* 0x0000000400587c02 */ /* 0x000fe20008000f00 */
[----:B------:R-:W-:Y:S06]  /*0510*/  BRA.U !UP3, `(.L_x_8) ;  /* 0x000000010b207547 */ /* 0x000fec000b800000 */
[----:B------:R-:W-:Y:S01]  /*0520*/  UISETP.NE.U32.AND UP2, UPT, UR12, URZ, UPT ;  /* 0x000000ff0c00728c */ /* 0x000fe2000bf45070 */
[----:B-----5:R-:W-:Y:S01]  /*0530*/  FSETP.NEU.AND P0, PT, R41, RZ, PT ;  /* 0x000000ff2900720b */ /* 0x020fe20003f0d000 */
[----:B------:R-:W-:Y:S02]  /*0540*/  USEL UR4, URZ, 0xffffffff, UP1 ;  /* 0xffffffffff047887 */ /* 0x000fe40008800000 */
[----:B------:R-:W-:-:S10]  /*0550*/  UISETP.NE.AND.EX UP2, UPT, UR13, URZ, UPT, UP2 ;  /* 0x000000ff0d00728c */ /* 0x000fd4000bf45320 */
[----:B------:R-:W-:Y:S01]  /*0560*/  VOTEU.ANY UP0, P0 ;  /* 0x0000000000ff7886 */ /* 0x000fe20000000100 */
[----:B------:R-:W-:-:S04]  /*0570*/  @!UP2 USEL UR4, URZ, 0xffffffff, UP0 ;  /* 0xffffffffff04a887 */ /* 0x000fc80008000000 */
[----:B------:R-:W-:-:S04]  /*0580*/  ULOP3.LUT UR4, UR4, 0x1, URZ, 0xc0, !UPT ;  /* 0x0000000104047892 */ /* 0x000fc8000f8ec0ff */
[----:B------:R-:W-:-:S11]  /*0590*/  UISETP.NE.U32.AND UP4, UPT, UR4, 0x1, UPT ;  /* 0x000000010400788c */ /* 0x000fd6000bf85070 */
.L_x_8:
[----:B------:R-:W3:Y:S01]  /*05a0*/  SHFL.IDX PT, R0, R85, RZ, 0x1f ;  /* 0x00001fff55007589 */ /* 0x000ee200000e0000 */
[----:B------:R-:W-:Y:S01]  /*05b0*/  R2UR UR4, R4 ;  /* 0x00000000040472ca */ /* 0x000fe200000e0000 */
[----:B------:R-:W-:-:S04]  /*05c0*/  UISETP.NE.AND UP0, UPT, UR18, 0x2, UPT ;  /* 0x000000021200788c */ /* 0x000fc8000bf05270 */
[----:B------:R-:W-:-:S08]  /*05d0*/  USEL UR43, URZ, 0x1, UP0 ;  /* 0x00000001ff2b7887 */ /* 0x000fd00008000000 */
[----:B------:R-:W-:-:S06]  /*05e0*/  UISETP.EQ.AND UP2, UPT, UR4, URZ, !UP0 ;  /* 0x000000ff0400728c */ /* 0x000fcc000c742270 */
[----:B------:R-:W-:Y:S02]  /*05f0*/  PLOP3.LUT P4, PT, P1, PT, UP2, 0x80, 0x8 ;  /* 0x000000000008781c */ /* 0x000fe40000f8f028 */
[----:B---3--:R-:W-:-:S13]  /*0600*/  ISETP.NE.AND P0, PT, R0, RZ, PT ;  /* 0x000000ff0000720c */ /* 0x008fda0003f05270 */
[----:B------:R-:W-:Y:S05]  /*0610*/  @P0 BRA `(.L_x_9) ;  /* 0x0000000000640947 */ /* 0x000fea0003800000 */
[----:B------:R-:W-:Y:S01]  /*0620*/  UMOV UR4, 0x400 ;  /* 0x0000040000047882 */ /* 0x000fe20000000000 */
[----:B------:R-:W-:Y:S01]  /*0630*/  UMOV UR6, 0x1 ;  /* 0x0000000100067882 */ /* 0x000fe20000000000 */
[----:B------:R-:W-:Y:S02]  /*0640*/  ULEA UR4, UR55, UR4, 0x18 ;  /* 0x0000000437047291 */ /* 0x000fe4000f8ec0ff */
[----:B------:R-:W-:-:S04]  /*0650*/  UIADD3 UR6, UPT, UPT, -UR6, 0x100000, URZ ;  /* 0x0010000006067890 */ /* 0x000fc8000fffe1ff */
[----:B------:R-:W-:Y:S02]  /*0660*/  USHF.L.U32 UR7, UR6, 0xb, URZ ;  /* 0x0000000b06077899 */ /* 0x000fe400080006ff */
[----:B------:R-:W-:Y:S01]  /*0670*/  USHF.L.U32 UR6, UR6, 0x1, URZ ;  /* 0x0000000106067899 */ /* 0x000fe200080006ff */
[----:B------:R-:W-:Y:S01]  /*0680*/  ELECT P0, URZ, PT ;  /* 0x0000000000ff782f */ /* 0x000fe20003800000 */
[----:B------:R-:W3:Y:S10]  /*0690*/  FENCE.VIEW.ASYNC.S ;  /* 0x00000000000073c6 */ /* 0x000ef40000000000 */
[----:B---3--:R3:W4:Y:S01]  /*06a0*/  SYNCS.EXCH.64 URZ, [UR4], UR6 ;  /* 0x0000000604ff75b2 */ /* 0x0087220008000100 */
[----:B------:R3:W1:Y:S01]  /*06b0*/  SYNCS.EXCH.64 URZ, [UR4+0x40], UR6 ;  /* 0x0000400604ff75b2 */ /* 0x0006620008000100 */
        /* <DEDUP_REMOVED lines=13> */
[----:B------:R3:W1:Y:S02]  /*0790*/  SYNCS.EXCH.64 URZ, [UR4+0x78], UR6 ;  /* 0x0000780604ff75b2 */ /* 0x0006640008000100 */
[----:B---3--:R-:W-:Y:S01]  /*07a0*/  NOP ;  /* 0x0000000000007918 */ /* 0x008fe20000000000 */
.L_x_9:
[----:B------:R-:W3:Y:S01]  /*07b0*/  SHFL.IDX PT, R0, R85, RZ, 0x1f ;  /* 0x00001fff55007589 */ /* 0x000ee200000e0000 */
[----:B------:R-:W-:Y:S01]  /*07c0*/  NOP ;  /* 0x0000000000007918 */ /* 0x000fe20000000000 */
[----:B---3--:R-:W-:-:S13]  /*07d0*/  ISETP.NE.AND P0, PT, R0, 0x1, PT ;  /* 0x000000010000780c */ /* 0x008fda0003f05270 */
[----:B------:R-:W-:Y:S05]  /*07e0*/  @P0 BRA `(.L_x_10) ;  /* 0x00000000004c0947 */ /* 0x000fea0003800000 */
[----:B------:R-:W-:Y:S01]  /*07f0*/  UMOV UR4, 0x400 ;  /* 0x0000040000047882 */ /* 0x000fe20000000000 */
[----:B------:R-:W-:Y:S01]  /*0800*/  UMOV UR8, 0x20 ;  /* 0x0000002000087882 */ /* 0x000fe20000000000 */
[----:B------:R-:W-:Y:S01]  /*0810*/  UMOV UR6, 0x80 ;  /* 0x0000008000067882 */ /* 0x000fe20000000000 */
[----:B------:R-:W-:Y:S02]  /*0820*/  ULEA UR4, UR55, UR4, 0x18 ;  /* 0x0000000437047291 */ /* 0x000fe4000f8ec0ff */
[----:B------:R-:W-:-:S04]  /*0830*/  UIADD3 UR8, UPT, UPT, -UR8, 0x100000, URZ ;  /* 0x0010000008087890 */ /* 0x000fc8000fffe1ff */
[----:B------:R-:W-:Y:S02]  /*0840*/  USHF.L.U32 UR9, UR8, 0xb, URZ ;  /* 0x0000000b08097899 */ /* 0x000fe400080006ff */
[----:B------:R-:W-:Y:S02]  /*0850*/  USHF.L.U32 UR8, UR8, 0x1, URZ ;  /* 0x0000000108087899 */ /* 0x000fe400080006ff */
[----:B------:R-:W-:-:S04]  /*0860*/  UIADD3 UR6, UPT, UPT, -UR6, 0x100000, URZ ;  /* 0x0010000006067890 */ /* 0x000fc8000fffe1ff */
[----:B------:R-:W-:Y:S02]  /*0870*/  USHF.L.U32 UR7, UR6, 0xb, URZ ;  /* 0x0000000b06077899 */ /* 0x000fe400080006ff */
[----:B------:R-:W-:Y:S01]  /*0880*/  USHF.L.U32 UR6, UR6, 0x1, URZ ;  /* 0x0000000106067899 */ /* 0x000fe200080006ff */
[----:B------:R-:W-:Y:S01]  /*0890*/  ELECT P0, URZ, PT ;  /* 0x0000000000ff782f */ /* 0x000fe20003800000 */
[----:B------:R-:W3:Y:S02]  /*08a0*/  FENCE.VIEW.ASYNC.S ;  /* 0x00000000000073c6 */ /* 0x000ee40000000000 */
[----:B---3--:R3:W1:Y:S08]  /*08b0*/  SYNCS.EXCH.64 URZ, [UR4+0x80], UR8 ;  /* 0x0000800804ff75b2 */ /* 0x0086700008000100 */
[----:B------:R3:W1:Y:S01]  /*08c0*/  SYNCS.EXCH.64 URZ, [UR4+0x98], UR6 ;  /* 0x0000980604ff75b2 */ /* 0x0006620008000100 */
[----:B------:R3:W1:Y:S01]  /*08d0*/  SYNCS.EXCH.64 URZ, [UR4+0x88], UR8 ;  /* 0x0000880804ff75b2 */ /* 0x0006620008000100 */
[----:B------:R3:W1:Y:S01]  /*08e0*/  SYNCS.EXCH.64 URZ, [UR4+0xa0], UR6 ;  /* 0x0000a00604ff75b2 */ /* 0x0006620008000100 */
[----:B------:R3:W1:Y:S01]  /*08f0*/  SYNCS.EXCH.64 URZ, [UR4+0x90], UR8 ;  /* 0x0000900804ff75b2 */ /* 0x0006620008000100 */
[----:B------:R3:W1:Y:S01]  /*0900*/  SYNCS.EXCH.64 URZ, [UR4+0xa8], UR6 ;  /* 0x0000a80604ff75b2 */ /* 0x0006620008000100 */
[----:B------:R-:W-:Y:S01]  /*0910*/  NOP ;  /* 0x0000000000007918 */ /* 0x000fe20000000000 */
.L_x_10:
[----:B------:R-:W2:Y:S01]  /*0920*/  SHFL.IDX PT, R0, R85, RZ, 0x1f ;  /* 0x00001fff55007589 */ /* 0x000ea200000e0000 */
[----:B------:R-:W-:Y:S01]  /*0930*/  NOP ;  /* 0x0000000000007918 */ /* 0x000fe20000000000 */
[----:B--2---:R-:W-:-:S13]  /*0940*/  ISETP.NE.AND P0, PT, R0, 0x3, PT ;  /* 0x000000030000780c */ /* 0x004fda0003f05270 */
[----:B------:R-:W-:Y:S05]  /*0950*/  @P0 BRA `(.L_x_11) ;  /* 0x00000000002c0947 */ /* 0x000fea0003800000 */
[----:B---3--:R-:W-:Y:S01]  /*0960*/  UMOV UR6, 0x400 ;  /* 0x0000040000067882 */ /* 0x008fe20000000000 */
[----:B------:R-:W-:Y:S01]  /*0970*/  UMOV UR4, 0x20 ;  /* 0x0000002000047882 */ /* 0x000fe20000000000 */
[----:B------:R-:W-:Y:S02]  /*0980*/  ULEA UR6, UR55, UR6, 0x18 ;  /* 0x0000000637067291 */ /* 0x000fe4000f8ec0ff */
[----:B------:R-:W-:-:S04]  /*0990*/  UIADD3 UR4, UPT, UPT, -UR4, 0x100000, URZ ;  /* 0x0010000004047890 */ /* 0x000fc8000fffe1ff */
[----:B------:R-:W-:Y:S02]  /*09a0*/  USHF.L.U32 UR5, UR4, 0xb, URZ ;  /* 0x0000000b04057899 */ /* 0x000fe400080006ff */
[----:B------:R-:W-:Y:S01]  /*09b0*/  USHF.L.U32 UR4, UR4, 0x1, URZ ;  /* 0x0000000104047899 */ /* 0x000fe200080006ff */
[----:B------:R-:W-:Y:S01]  /*09c0*/  ELECT P0, URZ, PT ;  /* 0x0000000000ff782f */ /* 0x000fe20003800000 */
[----:B------:R-:W2:Y:S10]  /*09d0*/  FENCE.VIEW.ASYNC.S ;  /* 0x00000000000073c6 */ /* 0x000eb40000000000 */
[----:B--2---:R2:W3:Y:S01]  /*09e0*/  SYNCS.EXCH.64 URZ, [UR6+0xb0], UR4 ;  /* 0x0000b00406ff75b2 */ /* 0x0044e20008000100 */
[----:B------:R2:W1:Y:S01]  /*09f0*/  SYNCS.EXCH.64 URZ, [UR6+0xb8], UR4 ;  /* 0x0000b80406ff75b2 */ /* 0x0004620008000100 */
[----:B------:R-:W-:Y:S01]  /*0a00*/  NOP ;  /* 0x0000000000007918 */ /* 0x000fe20000000000 */
.L_x_11:
[----:B------:R-:W4:Y:S01]  /*0a10*/  SHFL.IDX PT, R0, R85, RZ, 0x1f ;  /* 0x00001fff55007589 */ /* 0x000f2200000e0000 */
[----:B------:R-:W-:Y:S01]  /*0a20*/  NOP ;  /* 0x0000000000007918 */ /* 0x000fe20000000000 */
[----:B----4-:R-:W-:-:S13]  /*0a30*/  ISETP.NE.AND P0, PT, R0, 0x4, PT ;  /* 0x000000040000780c */ /* 0x010fda0003f05270 */
[----:B------:R-:W-:Y:S05]  /*0a40*/  @P0 BRA `(.L_x_12) ;  /* 0x0000000000480947 */ /* 0x000fea0003800000 */
[----:B--23--:R-:W-:Y:S01]  /*0a50*/  UMOV UR4, 0x1e0 ;  /* 0x000001e000047882 */ /* 0x00cfe20000000000 */
[----:B------:R-:W-:Y:S01]  /*0a60*/  UMOV UR6, 0x400 ;  /* 0x0000040000067882 */ /* 0x000fe20000000000 */
[----:B------:R-:W-:Y:S01]  /*0a70*/  USEL UR4, UR4, 0x1a0, UP4 ;  /* 0x000001a004047887 */ /* 0x000fe2000a000000 */
        /* <DEDUP_REMOVED lines=9> */
[----:B------:R-:W2:Y:S02]  /*0b10*/  FENCE.VIEW.ASYNC.S ;  /* 0x00000000000073c6 */ /* 0x000ea40000000000 */
[----:B--2---:R4:W2:Y:S08]  /*0b20*/  SYNCS.EXCH.64 URZ, [UR6+0xc0], UR8 ;  /* 0x0000c00806ff75b2 */ /* 0x0048b00008000100 */
[----:B------:R4:W3:Y:S01]  /*0b30*/  SYNCS.EXCH.64 URZ, [UR6+0xd0], UR4 ;  /* 0x0000d00406ff75b2 */ /* 0x0008e20008000100 */
[----:B------:R4:W1:Y:S01]  /*0b40*/  SYNCS.EXCH.64 URZ, [UR6+0xc8], UR8 ;  /* 0x0000c80806ff75b2 */ /* 0x0008620008000100 */
[----:B------:R4:W1:Y:S02]  /*0b50*/  SYNCS.EXCH.64 URZ, [UR6+0xd8], UR4 ;  /* 0x0000d80406ff75b2 */ /* 0x0008640008000100 */
[----:B----4-:R-:W-:Y:S01]  /*0b60*/  NOP ;  /* 0x0000000000007918 */ /* 0x010fe20000000000 */
.L_x_12:
[----:B------:R-:W4:Y:S01]  /*0b70*/  SHFL.IDX PT, R0, R85, RZ, 0x1f ;  /* 0x00001fff55007589 */ /* 0x000f2200000e0000 */
[----:B------:R-:W-:Y:S01]  /*0b80*/  NOP ;  /* 0x0000000000007918 */ /* 0x000fe20000000000 */
[----:B----4-:R-:W-:-:S13]  /*0b90*/  ISETP.NE.AND P0, PT, R0, 0x5, PT ;  /* 0x000000050000780c */ /* 0x010fda0003f05270 */
[----:B------:R-:W-:Y:S05]  /*0ba0*/  @P0 BRA `(.L_x_13) ;  /* 0x0000000000440947 */ /* 0x000fea0003800000 */
[----:B--23--:R-:W-:Y:S01]  /*0bb0*/  UMOV UR4, 0x400 ;  /* 0x0000040000047882 */ /* 0x00cfe20000000000 */
        /* <DEDUP_REMOVED lines=16> */
.L_x_13:
[----:B------:R-:W4:Y:S01]  /*0cc0*/  SHFL.IDX PT, R0, R85, RZ, 0x1f ;  /* 0x00001fff55007589 */ /* 0x000f2200000e0000 */
[----:B------:R-:W-:Y:S01]  /*0cd0*/  ISETP.NE.OR P1, PT, RZ, UR18, !P1 ;  /* 0x00000012ff007c0c */ /* 0x000fe2000cf25670 */
[----:B------:R-:W-:Y:S01]  /*0ce0*/  NOP ;  /* 0x0000000000007918 */ /* 0x000fe20000000000 */
[----:B----4-:R-:W-:-:S13]  /*0cf0*/  ISETP.NE.AND P0, PT, R0, 0x3, PT ;  /* 0x000000030000780c */ /* 0x010fda0003f05270 */
[----:B------:R-:W-:Y:S05]  /*0d00*/  @P0 BRA `(.L_x_14) ;  /* 0x0000000000340947 */ /* 0x000fea0003800000 */
[----:B--23--:R-:W-:Y:S01]  /*0d10*/  UMOV UR4, 0x400 ;  /* 0x0000040000047882 */ /* 0x00cfe20000000000 */
[----:B------:R-:W-:Y:S01]  /*0d20*/  UMOV UR6, 0x20 ;  /* 0x0000002000067882 */ /* 0x000fe20000000000 */
[----:B------:R-:W-:Y:S02]  /*0d30*/  ULEA UR4, UR55, UR4, 0x18 ;  /* 0x0000000437047291 */ /* 0x000fe4000f8ec0ff */
[----:B------:R-:W-:-:S04]  /*0d40*/  UIADD3 UR6, UPT, UPT, -UR6, 0x100000, URZ ;  /* 0x0010000006067890 */ /* 0x000fc8000fffe1ff */
[----:B------:R-:W-:Y:S02]  /*0d50*/  USHF.L.U32 UR7, UR6, 0xb, URZ ;  /* 0x0000000b06077899 */ /* 0x000fe400080006ff */
[----:B------:R-:W-:Y:S01]  /*0d60*/  USHF.L.U32 UR6, UR6, 0x1, URZ ;  /* 0x0000000106067899 */ /* 0x000fe200080006ff */
[----:B------:R-:W-:Y:S01]  /*0d70*/  ELECT P0, URZ, PT ;  /* 0x0000000000ff782f */ /* 0x000fe20003800000 */
[----:B------:R-:W2:Y:S10]  /*0d80*/  FENCE.VIEW.ASYNC.S ;  /* 0x00000000000073c6 */ /* 0x000eb40000000000 */
[----:B--2---:R4:W2:Y:S01]  /*0d90*/  SYNCS.EXCH.64 URZ, [UR4+0x100], UR6 ;  /* 0x0001000604ff75b2 */ /* 0x0048a20008000100 */
[----:B------:R4:W3:Y:S01]  /*0da0*/  SYNCS.EXCH.64 URZ, [UR4+0x110], UR6 ;  /* 0x0001100604ff75b2 */ /* 0x0008e20008000100 */
[----:B------:R4:W1:Y:S01]  /*0db0*/  SYNCS.EXCH.64 URZ, [UR4+0x108], UR6 ;  /* 0x0001080604ff75b2 */ /* 0x0008620008000100 */
[----:B------:R4:W1:Y:S02]  /*0dc0*/  SYNCS.EXCH.64 URZ, [UR4+0x118], UR6 ;  /* 0x0001180604ff75b2 */ /* 0x0008640008000100 */
[----:B----4-:R-:W-:Y:S01]  /*0dd0*/  NOP ;  /* 0x0000000000007918 */ /* 0x010fe20000000000 */
.L_x_14:
[----:B------:R-:W-:Y:S01]  /*0de0*/  VOTEU.ALL UP0, P1 ;  /* 0x0000000000ff7886 */ /* 0x000fe20000800000 */
[----:B--23--:R-:W-:Y:S01]  /*0df0*/  UMOV UR4, 0x20 ;  /* 0x0000002000047882 */ /* 0x00cfe20000000000 */
[----:B------:R-:W2:Y:S01]  /*0e00*/  LDCU UR7, c[0x0][0x36c] ;  /* 0x00006d80ff0777ac */ /* 0x000ea20008000800 */
[----:B------:R-:W-:Y:S01]  /*0e10*/  NOP ;  /* 0x0000000000007918 */ /* 0x000fe20000000000 */
[----:B------:R-:W-:Y:S01]  /*0e20*/  LOP3.LUT R5, R92, 0x1f, RZ, 0xc0, !PT ;  /* 0x0000001f5c057812 */ /* 0x000fe200078ec0ff */
[----:B------:R-:W-:Y:S01]  /*0e30*/  @!UP0 UMOV UR6, 0x400 ;  /* 0x0000040000068882 */ /* 0x000fe20000000000 */
[----:B------:R-:W-:-:S04]  /*0e40*/  @!UP0 UIADD3 UR4, UPT, UPT, -UR4, 0x100000, URZ ;  /* 0x0010000004048890 */ /* 0x000fc8000fffe1ff */
[----:B------:R-:W-:Y:S02]  /*0e50*/  @!UP0 USHF.L.U32 UR5, UR4, 0xb, URZ ;  /* 0x0000000b04058899 */ /* 0x000fe400080006ff */
[----:B------:R-:W-:Y:S02]  /*0e60*/  @!UP0 USHF.L.U32 UR4, UR4, 0x1, URZ ;  /* 0x0000000104048899 */ /* 0x000fe400080006ff */
[----:B------:R-:W-:Y:S01]  /*0e70*/  @!UP0 ULEA UR6, UR55, UR6, 0x18 ;  /* 0x0000000637068291 */ /* 0x000fe2000f8ec0ff */
[----:B------:R-:W-:Y:S01]  /*0e80*/  VOTEU.ALL UP0, P1 ;  /* 0x0000000000ff7886 */ /* 0x000fe20000800000 */
[----:B------:R-:W-:Y:S02]  /*0e90*/  UISETP.NE.AND UP5, UPT, UR18, URZ, UPT ;  /* 0x000000ff1200728c */ /* 0x000fe4000bfa5270 */
[----:B--2---:R-:W-:Y:S01]  /*0ea0*/  UISETP.EQ.U32.AND UP6, UPT, UR7, 0x1, UPT ;  /* 0x000000010700788c */ /* 0x004fe2000bfc2070 */
[----:B------:R-:W2:Y:S07]  /*0eb0*/  FENCE.VIEW.ASYNC.S ;  /* 0x00000000000073c6 */ /* 0x000eae0000000000 */
[----:B--2---:R2:W3:Y:S01]  /*0ec0*/  @!UP0 SYNCS.EXCH.64 URZ, [UR6+0x120], UR4 ;  /* 0x0001200406ff85b2 */ /* 0x0044e20008000100 */
[----:B------:R-:W-:Y:S05]  /*0ed0*/  BRA.U !UP6, `(.L_x_15) ;  /* 0x000000010e087547 */ /* 0x000fea000b800000 */
[----:B-1-3--:R-:W-:Y:S01]  /*0ee0*/  UCGABAR_ARV ;  /* 0x00000000000079c7 */ /* 0x00afe20008000000 */
[----:B------:R-:W-:Y:S05]  /*0ef0*/  BRA `(.L_x_16) ;  /* 0x0000000000047947 */ /* 0x000fea0003800000 */
.L_x_15:
[----:B-1-3--:R-:W-:Y:S01]  /*0f00*/  NOP ;  /* 0x0000000000007918 */ /* 0x00afe20000000000 */
.L_x_16:
[----:B------:R-:W1:Y:S01]  /*0f10*/  S2UR UR59, SR_CTAID.X ;  /* 0x00000000003b79c3 */ /* 0x000e620000002500 */
[----:B------:R-:W-:-:S05]  /*0f20*/  CS2R.32 R87, SR_CgaSize ;  /* 0x0000000000577805 */ /* 0x000fca0000008a00 */
[----:B------:R-:W-:-:S05]  /*0f30*/  IMAD R87, R87, -0xa0, RZ ;  /* 0xffffff6057577824 */ /* 0x000fca00078e02ff */
[----:B--2---:R-:W-:-:S14]  /*0f40*/  R2UR UR5, R87 ;  /* 0x00000000570572ca */ /* 0x004fdc00000e0000 */
[----:B------:R-:W2:Y:S01]  /*0f50*/  LDCU UR5, c[0x0][UR5+0x2b0] ;  /* 0x00005600050577ac */ /* 0x000ea20008000800 */
[----:B------:R-:W-:-:S05]  /*0f60*/  CS2R.32 R87, SR_CgaSize ;  /* 0x0000000000577805 */ /* 0x000fca0000008a00 */
[----:B------:R-:W-:-:S05]  /*0f70*/  IMAD R87, R87, -0xa0, RZ ;  /* 0xffffff6057577824 */ /* 0x000fca00078e02ff */
[----:B------:R-:W-:-:S14]  /*0f80*/  R2UR UR4, R87 ;  /* 0x00000000570472ca */ /* 0x000fdc00000e0000 */
[----:B------:R-:W3:Y:S01]  /*0f90*/  LDCU UR4, c[0x0][UR4+0x2b4] ;  /* 0x00005680040477ac */ /* 0x000ee20008000800 */
[----:B------:R-:W4:Y:S01]  /*0fa0*/  S2UR UR6, SR_CTAID.Y ;  /* 0x00000000000679c3 */ /* 0x000f220000002600 */
[----:B------:R-:W-:-:S05]  /*0fb0*/  CS2R.32 R87, SR_CgaSize ;  /* 0x0000000000577805 */ /* 0x000fca0000008a00 */
[----:B------:R-:W-:-:S05]  /*0fc0*/  IMAD R87, R87, -0xa0, RZ ;  /* 0xffffff6057577824 */ /* 0x000fca00078e02ff */
[----:B------:R-:W-:-:S14]  /*0fd0*/  R2UR UR7, R87 ;  /* 0x00000000570772ca */ /* 0x000fdc00000e0000 */
[----:B------:R-:W3:Y:S01]  /*0fe0*/  LDCU UR7, c[0x0][UR7+0x2a0] ;  /* 0x00005400070777ac */ /* 0x000ee20008000800 */
[----:B------:R-:W-:-:S05]  /*0ff0*/  CS2R.32 R87, SR_CgaSize ;  /* 0x0000000000577805 */ /* 0x000fca0000008a00 */
[----:B------:R-:W-:-:S05]  /*1000*/  IMAD R87, R87, -0xa0, RZ ;  /* 0xffffff6057577824 */ /* 0x000fca00078e02ff */
[----:B------:R-:W-:-:S14]  /*1010*/  R2UR UR8, R87 ;  /* 0x00000000570872ca */ /* 0x000fdc00000e0000 */
[----:B------:R-:W3:Y:S01]  /*1020*/  LDCU UR8, c[0x0][UR8+0x2a4] ;  /* 0x00005480080877ac */ /* 0x000ee20008000800 */
[----:B------:R-:W3:Y:S01]  /*1030*/  S2UR UR36, SR_CTAID.Z ;  /* 0x00000000002479c3 */ /* 0x000ee20000002700 */
[----:B------:R-:W3:Y:S01]  /*1040*/  LDCU UR19, c[0x0][0xf24] ;  /* 0x0001e480ff1377ac */ /* 0x000ee20008000800 */
[----:B------:R-:W-:Y:S01]  /*1050*/  USHF.L.U32 UR37, UR55, 0xa, URZ ;  /* 0x0000000a37257899 */ /* 0x000fe200080006ff */
[----:B------:R-:W3:Y:S01]  /*1060*/  LDCU UR42, c[0x0][0xf24] ;  /* 0x0001e480ff2a77ac */ /* 0x000ee20008000800 */
[----:B-1----:R-:W-:Y:S01]  /*1070*/  I2FP.F32.U32 R2, UR59 ;  /* 0x0000003b00027c45 */ /* 0x002fe20008201000 */
[----:B------:R-:W1:Y:S04]  /*1080*/  LDCU UR22, c[0x0][0xf30] ;  /* 0x0001e600ff1677ac */ /* 0x000e680008000800 */
[----:B--2---:R-:W-:Y:S01]  /*1090*/  FMUL R2, R2, UR5 ;  /* 0x0000000502027c20 */ /* 0x004fe20008400000 */
[----:B------:R-:W-:Y:S01]  /*10a0*/  ULOP3.LUT UR37, UR37, 0x400, URZ, 0xc0, !UPT ;  /* 0x0000040025257892 */ /* 0x000fe2000f8ec0ff */
[----:B----4-:R-:W-:Y:S01]  /*10b0*/  I2FP.F32.U32 R0, UR6 ;  /* 0x0000000600007c45 */ /* 0x010fe20008201000 */
[----:B------:R-:W-:Y:S01]  /*10c0*/  UMOV UR27, UR59 ;  /* 0x0000003b001b7c82 */ /* 0x000fe20008000000 */
[----:B------:R-:W-:-:S02]  /*10d0*/  UMOV UR26, UR6 ;  /* 0x00000006001a7c82 */ /* 0x000fc40008000000 */
[----:B------:R-:W2:Y:S01]  /*10e0*/  F2I.U32.TRUNC.NTZ R2, R2 ;  /* 0x0000000200027305 */ /* 0x000ea2000020f000 */
[----:B---3--:R-:W-:Y:S01]  /*10f0*/  UISETP.GE.AND UP2, UPT, UR19, 0x1, UPT ;  /* 0x000000011300788c */ /* 0x008fe2000bf46270 */
[----:B------:R-:W-:-:S06]  /*1100*/  FMUL R0, R0, UR4 ;  /* 0x0000000400007c20 */ /* 0x000fcc0008400000 */
[----:B------:R-:W3:Y:S01]  /*1110*/  F2I.U32.TRUNC.NTZ R0, R0 ;  /* 0x0000000000007305 */ /* 0x000ee2000020f000 */
[----:B--2---:R-:W-:Y:S02]  /*1120*/  R2UR UR5, R2 ;  /* 0x00000000020572ca */ /* 0x004fe400000e0000 */
[----:B------:R-:W-:Y:S02]  /*1130*/  PRMT R2, RZ, 0x7610, R2 ;  /* 0x00007610ff027816 */ /* 0x000fe40000000002 */
[----:B---3--:R-:W-:Y:S02]  /*1140*/  R2UR UR4, R0 ;  /* 0x00000000000472ca */ /* 0x008fe400000e0000 */
[----:B------:R-:W-:-:S07]  /*1150*/  PRMT R0, RZ, 0x7610, R0 ;  /* 0x00007610ff007816 */ /* 0x000fce0000000000 */
[----:B------:R-:W-:-:S04]  /*1160*/  UIADD3 UR5, UPT, UPT, -UR5, URZ, URZ ;  /* 0x000000ff05057290 */ /* 0x000fc8000fffe1ff */
[----:B------:R-:W-:Y:S02]  /*1170*/  UIMAD UR5, UR7, UR5, UR59 ;  /* 0x00000005070572a4 */ /* 0x000fe4000f8e023b */
[----:B------:R-:W-:-:S04]  /*1180*/  UIADD3 UR4, UPT, UPT, -UR4, URZ, URZ ;  /* 0x000000ff04047290 */ /* 0x000fc8000fffe1ff */
[----:B------:R-:W-:Y:S01]  /*1190*/  IMAD.U32 R87, RZ, RZ, UR5 ;  /* 0x00000005ff577e24 */ /* 0x000fe2000f8e00ff */
[----:B------:R-:W-:-:S06]  /*11a0*/  UIMAD UR4, UR8, UR4, UR6 ;  /* 0x00000004080472a4 */ /* 0x000fcc000f8e0206 */
[----:B------:R-:W-:Y:S01]  /*11b0*/  IMAD.U32 R86, RZ, RZ, UR4 ;  /* 0x00000004ff567e24 */ /* 0x000fe2000f8e00ff */
[----:B-1----:R-:W-:Y:S06]  /*11c0*/  BRA.U UP5, `(.L_x_17) ;  /* 0x0000000105307547 */ /* 0x002fec000b800000 */
[----:B------:R-:W-:Y:S01]  /*11d0*/  R2UR UR5, R86 ;  /* 0x00000000560572ca */ /* 0x000fe200000e0000 */
[----:B------:R-:W-:Y:S01]  /*11e0*/  UMOV UR7, 0x3 ;  /* 0x0000000300077882 */ /* 0x000fe20000000000 */
[----:B------:R-:W-:-:S11]  /*11f0*/  R2UR UR4, R87 ;  /* 0x00000000570472ca */ /* 0x000fd600000e0000 */
[----:B------:R-:W-:-:S04]  /*1200*/  UISETP.NE.AND UP0, UPT, UR5, URZ, UPT ;  /* 0x000000ff0500728c */ /* 0x000fc8000bf05270 */
[----:B------:R-:W-:Y:S02]  /*1210*/  UISETP.LT.U32.OR UP0, UPT, UR4, 0x2, !UP0 ;  /* 0x000000020400788c */ /* 0x000fe4000c701470 */
[----:B------:R-:W-:Y:S02]  /*1220*/  ULOP3.LUT UR4, UR4, 0xfffffffe, URZ, 0xc0, !UPT ;  /* 0xfffffffe04047892 */ /* 0x000fe4000f8ec0ff */
[----:B------:R-:W-:Y:S02]  /*1230*/  USEL UR6, URZ, 0x1, !UP0 ;  /* 0x00000001ff067887 */ /* 0x000fe4000c000000 */
[----:B------:R-:W-:Y:S02]  /*1240*/  USEL UR5, URZ, 0x2, !UP0 ;  /* 0x00000002ff057887 */ /* 0x000fe4000c000000 */
[----:B------:R-:W-:Y:S02]  /*1250*/  USHF.L.U32 UR4, UR7, UR4, URZ ;  /* 0x0000000407047299 */ /* 0x000fe400080006ff */
[----:B------:R-:W-:-:S04]  /*1260*/  UIADD3 UR5, UPT, UPT, UR6, UR5, URZ ;  /* 0x0000000506057290 */ /* 0x000fc8000fffe0ff */
[----:B------:R-:W-:Y:S02]  /*1270*/  IMAD.U32 R0, RZ, RZ, UR4 ;  /* 0x00000004ff007e24 */ /* 0x000fe4000f8e00ff */
[----:B------:R-:W-:Y:S02]  /*1280*/  IMAD.U32 R2, RZ, RZ, UR5 ;  /* 0x00000005ff027e24 */ /* 0x000fe4000f8e00ff */
.L_x_17:
[----:B------:R-:W-:Y:S05]  /*1290*/  BRA.U !UP2, `(.L_x_18) ;  /* 0x000000010ad07547 */ /* 0x000fea000b800000 */
[----:B------:R-:W1:Y:S01]  /*12a0*/  LDCU.128 UR12, c[0x0][0xf10] ;  /* 0x0001e200ff0c77ac */ /* 0x000e620008000c00 */
[----:B------:R-:W2:Y:S01]  /*12b0*/  LDCU UR6, c[0x0][0x370] ;  /* 0x00006e00ff0677ac */ /* 0x000ea20008000800 */
[----:B------:R-:W3:Y:S01]  /*12c0*/  LDCU UR7, c[0x0][0x374] ;  /* 0x00006e80ff0777ac */ /* 0x000ee20008000800 */
[----:B------:R-:W4:Y:S01]  /*12d0*/  LDCU UR20, c[0x0][0xf0c] ;  /* 0x0001e180ff1477ac */ /* 0x000f220008000800 */
[----:B------:R-:W4:Y:S01]  /*12e0*/  LDCU UR21, c[0x0][0xf20] ;  /* 0x0001e400ff1577ac */ /* 0x000f220008000800 */
[----:B------:R-:W4:Y:S01]  /*12f0*/  LDCU.64 UR8, c[0x0][0xf28] ;  /* 0x0001e500ff0877ac */ /* 0x000f220008000a00 */
[----:B-1----:R-:W-:Y:S02]  /*1300*/  UISETP.NE.AND UP3, UPT, UR14, 0x1, UPT ;  /* 0x000000010e00788c */ /* 0x002fe4000bf65270 */
[----:B---3--:R-:W-:Y:S02]  /*1310*/  UIMAD.WIDE.U32 UR10, UR7, UR15, URZ ;  /* 0x0000000f070a72a5 */ /* 0x008fe4000f8e00ff */
[----:B--2---:R-:W-:-:S02]  /*1320*/  UIMAD.WIDE.U32 UR16, UR6, UR12, URZ ;  /* 0x0000000c061072a5 */ /* 0x004fc4000f8e00ff */
[----:B----4-:R-:W-:Y:S02]  /*1330*/  UISETP.NE.AND UP0, UPT, UR20, 0x1, UPT ;  /* 0x000000011400788c */ /* 0x010fe4000bf05270 */
[----:B------:R-:W-:Y:S01]  /*1340*/  UIMAD.WIDE.U32 UR4, UR27, UR12, URZ ;  /* 0x0000000c1b0472a5 */ /* 0x000fe2000f8e00ff */
[----:B------:R-:W-:Y:S02]  /*1350*/  UMOV UR10, UR11 ;  /* 0x0000000b000a7c82 */ /* 0x000fe40008000000 */
[----:B------:R-:W-:Y:S01]  /*1360*/  UMOV UR16, UR17 ;  /* 0x0000001100107c82 */ /* 0x000fe20008000000 */
[----:B------:R-:W-:Y:S02]  /*1370*/  @UP3 USHF.R.U32.HI UR7, URZ, UR21, UR10 ;  /* 0x00000015ff073299 */ /* 0x000fe4000801160a */
[----:B------:R-:W-:Y:S02]  /*1380*/  UISETP.NE.AND UP2, UPT, UR19, 0x1, UPT ;  /* 0x000000011300788c */ /* 0x000fe4000bf45270 */
[----:B------:R-:W-:-:S02]  /*1390*/  USHF.R.U32.HI UR5, URZ, UR13, UR5 ;  /* 0x0000000dff057299 */ /* 0x000fc40008011605 */
[----:B------:R-:W-:Y:S02]  /*13a0*/  @UP0 USHF.R.U32.HI UR6, URZ, UR13, UR16 ;  /* 0x0000000dff060299 */ /* 0x000fe40008011610 */
[----:B------:R-:W-:Y:S02]  /*13b0*/  UIMAD.WIDE.U32 UR12, UR26, UR15, URZ ;  /* 0x0000000f1a0c72a5 */ /* 0x000fe4000f8e00ff */
[----:B------:R-:W-:Y:S02]  /*13c0*/  UIMAD.WIDE.U32 UR10, UR7, UR8, URZ ;  /* 0x00000008070a72a5 */ /* 0x000fe4000f8e00ff */
[----:B------:R-:W-:Y:S02]  /*13d0*/  UIMAD.WIDE.U32 UR16, UR6, UR8, URZ ;  /* 0x00000008061072a5 */ /* 0x000fe4000f8e00ff */
[----:B------:R-:W-:Y:S01]  /*13e0*/  USEL UR5, UR27, UR5, !UP0 ;  /* 0x000000051b057287 */ /* 0x000fe2000c000000 */
[----:B------:R-:W-:Y:S02]  /*13f0*/  UMOV UR4, UR13 ;  /* 0x0000000d00047c82 */ /* 0x000fe40008000000 */
[----:B------:R-:W-:Y:S01]  /*1400*/  UMOV UR10, UR11 ;  /* 0x0000000b000a7c82 */ /* 0x000fe20008000000 */
[----:B------:R-:W-:-:S02]  /*1410*/  USHF.R.U32.HI UR4, URZ, UR21, UR4 ;  /* 0x00000015ff047299 */ /* 0x000fc40008011604 */
[----:B------:R-:W-:Y:S01]  /*1420*/  @UP2 USHF.R.U32.HI UR7, URZ, UR9, UR10 ;  /* 0x00000009ff072299 */ /* 0x000fe2000801160a */
[----:B------:R-:W-:Y:S01]  /*1430*/  UMOV UR16, UR17 ;  /* 0x0000001100107c82 */ /* 0x000fe20008000000 */
[----:B------:R-:W-:Y:S02]  /*1440*/  USEL UR4, UR26, UR4, !UP3 ;  /* 0x000000041a047287 */ /* 0x000fe4000d800000 */
[----:B------:R-:W-:Y:S02]  /*1450*/  @UP2 USHF.R.U32.HI UR6, URZ, UR9, UR16 ;  /* 0x00000009ff062299 */ /* 0x000fe40008011610 */
[----:B------:R-:W-:Y:S02]  /*1460*/  UIMAD UR7, UR7, UR19, URZ ;  /* 0x00000013070772a4 */ /* 0x000fe4000f8e02ff */
[----:B------:R-:W-:Y:S02]  /*1470*/  UIMAD UR12, UR6, UR19, URZ ;  /* 0x00000013060c72a4 */ /* 0x000fe4000f8e02ff */
[----:B------:R-:W-:-:S02]  /*1480*/  UISETP.GE.AND UP0, UPT, UR4, UR7, UPT ;  /* 0x000000070400728c */ /* 0x000fc4000bf06270 */
[----:B------:R-:W-:Y:S02]  /*1490*/  UIMAD.WIDE.U32 UR10, UR4, UR8, URZ ;  /* 0x00000008040a72a5 */ /* 0x000fe4000f8e00ff */
[----:B------:R-:W-:Y:S02]  /*14a0*/  UISETP.GE.OR UP0, UPT, UR5, UR12, UP0 ;  /* 0x0000000c0500728c */ /* 0x000fe40008706670 */
[----:B------:R-:W-:Y:S02]  /*14b0*/  UIMAD.WIDE.U32 UR12, UR5, UR8, URZ ;  /* 0x00000008050c72a5 */ /* 0x000fe4000f8e00ff */
[----:B------:R-:W-:Y:S01]  /*14c0*/  UIADD3 UR10, UPT, UPT, -UR4, URZ, URZ ;  /* 0x000000ff040a7290 */ /* 0x000fe2000fffe1ff */
[----:B------:R-:W-:Y:S01]  /*14d0*/  UMOV UR8, UR11 ;  /* 0x0000000b00087c82 */ /* 0x000fe20008000000 */
[----:B------:R-:W-:Y:S02]  /*14e0*/  UIADD3 UR11, UPT, UPT, -UR5, URZ, URZ ;  /* 0x000000ff050b7290 */ /* 0x000fe4000fffe1ff */
[----:B------:R-:W-:-:S03]  /*14f0*/  USHF.R.U32.HI UR8, URZ, UR9, UR8 ;  /* 0x00000009ff087299 */ /* 0x000fc60008011608 */
[----:B------:R-:W-:Y:S01]  /*1500*/  @!UP0 UMOV UR7, UR13 ;  /* 0x0000000d00078c82 */ /* 0x000fe20008000000 */
[----:B------:R-:W-:Y:S02]  /*1510*/  UIMAD UR26, UR14, UR10, UR26 ;  /* 0x0000000a0e1a72a4 */ /* 0x000fe4000f8e021a */
[----:B------:R-:W-:Y:S02]  /*1520*/  USEL UR8, UR4, UR8, !UP2 ;  /* 0x0000000804087287 */ /* 0x000fe4000d000000 */
[----:B------:R-:W-:Y:S02]  /*1530*/  @!UP0 USHF.R.U32.HI UR7, URZ, UR9, UR7 ;  /* 0x00000009ff078299 */ /* 0x000fe40008011607 */
[----:B------:R-:W-:Y:S02]  /*1540*/  UIADD3 UR9, UPT, UPT, -UR8, URZ, URZ ;  /* 0x000000ff08097290 */ /* 0x000fe4000fffe1ff */
[----:B------:R-:W-:Y:S02]  /*1550*/  @!UP0 USEL UR7, UR5, UR7, !UP2 ;  /* 0x0000000705078287 */ /* 0x000fe4000d000000 */
[----:B------:R-:W-:-:S02]  /*1560*/  UIMAD UR9, UR19, UR9, UR4 ;  /* 0x00000009130972a4 */ /* 0x000fc4000f8e0204 */
[----:B------:R-:W-:Y:S02]  /*1570*/  @!UP0 UIADD3 UR8, UPT, UPT, UR8, -UR7, URZ ;  /* 0x8000000708088290 */ /* 0x000fe4000fffe0ff */
[----:B------:R-:W-:Y:S02]  /*1580*/  @!UP0 UIMAD UR6, UR9, UR6, UR7 ;  /* 0x00000006090682a4 */ /* 0x000fe4000f8e0207 */
[----:B------:R-:W-:Y:S02]  /*1590*/  @!UP0 UIMAD UR4, UR8, UR19, UR5 ;  /* 0x00000013080482a4 */ /* 0x000fe4000f8e0205 */
[----:B------:R-:W-:Y:S02]  /*15a0*/  UIMAD UR27, UR20, UR11, UR27 ;  /* 0x0000000b141b72a4 */ /* 0x000fe4000f8e021b */
[----:B------:R-:W-:Y:S01]  /*15b0*/  UIMAD UR26, UR4, UR14, UR26 ;  /* 0x0000000e041a72a4 */ /* 0x000fe2000f8e021a */
[----:B------:R-:W-:Y:S02]  /*15c0*/  @!UP0 UMOV UR5, UR6 ;  /* 0x0000000600058c82 */ /* 0x000fe40008000000 */
[----:B------:R-:W-:-:S12]  /*15d0*/  UIMAD UR27, UR5, UR20, UR27 ;  /* 0x00000014051b72a4 */ /* 0x000fd8000f8e021b */
.L_x_18:
[----:B------:R-:W-:Y:S02]  /*15e0*/  UISETP.NE.AND UP2, UPT, UR22, 0x1, UPT ;  /* 0x000000011600788c */ /* 0x000fe4000bf45270 */
[----:B------:R-:W-:Y:S02]  /*15f0*/  UISETP.NE.AND UP0, UPT, UR18, 0x2, UPT ;  /* 0x000000021200788c */ /* 0x000fe4000bf05270 */
[----:B------:R-:W-:Y:S02]  /*1600*/  ULOP3.LUT UR61, UR59, 0x1, URZ, 0xc0, !UPT ;  /* 0x000000013b3d7892 */ /* 0x000fe4000f8ec0ff */
[----:B------:R-:W-:-:S03]  /*1610*/  USHF.R.U32.HI UR48, URZ, 0x9, UR37 ;  /* 0x00000009ff307899 */ /* 0x000fc60008011625 */
[----:B------:R-:W-:Y:S09]  /*1620*/  BRA.U UP2, `(.L_x_19) ;  /* 0x0000000102407547 */ /* 0x000ff2000b800000 */
[----:B------:R-:W1:Y:S01]  /*1630*/  LDCU.128 UR8, c[0x0][0xf10] ;  /* 0x0001e200ff0877ac */ /* 0x000e620008000c00 */
[----:B------:R-:W2:Y:S01]  /*1640*/  LDCU UR12, c[0x0][0xf0c] ;  /* 0x0001e180ff0c77ac */ /* 0x000ea20008000800 */
[----:B------:R-:W3:Y:S01]  /*1650*/  LDCU UR13, c[0x0][0xf20] ;  /* 0x0001e400ff0d77ac */ /* 0x000ee20008000800 */
[----:B-1----:R-:W-:Y:S02]  /*1660*/  UIMAD.WIDE.U32 UR4, UR27, UR8, URZ ;  /* 0x000000081b0472a5 */ /* 0x002fe4000f8e00ff */
[----:B------:R-:W-:Y:S02]  /*1670*/  UIMAD.WIDE.U32 UR6, UR26, UR11, URZ ;  /* 0x0000000b1a0672a5 */ /* 0x000fe4000f8e00ff */
[----:B--2---:R-:W-:Y:S02]  /*1680*/  UISETP.NE.AND UP2, UPT, UR12, 0x1, UPT ;  /* 0x000000010c00788c */ /* 0x004fe4000bf45270 */
[----:B------:R-:W-:-:S03]  /*1690*/  USHF.R.U32.HI UR5, URZ, UR9, UR5 ;  /* 0x00000009ff057299 */ /* 0x000fc60008011605 */
[----:B------:R-:W-:Y:S01]  /*16a0*/  UMOV UR4, UR7 ;  /* 0x0000000700047c82 */ /* 0x000fe20008000000 */
[----:B------:R-:W-:Y:S02]  /*16b0*/  USEL UR5, UR27, UR5, !UP2 ;  /* 0x000000051b057287 */ /* 0x000fe4000d000000 */
[----:B------:R-:W-:Y:S02]  /*16c0*/  UISETP.NE.AND UP2, UPT, UR10, 0x1, UPT ;  /* 0x000000010a00788c */ /* 0x000fe4000bf45270 */
[----:B---3--:R-:W-:-:S04]  /*16d0*/  USHF.R.U32.HI UR4, URZ, UR13, UR4 ;  /* 0x0000000dff047299 */ /* 0x008fc80008011604 */
[----:B------:R-:W-:-:S04]  /*16e0*/  USEL UR4, UR26, UR4, !UP2 ;  /* 0x000000041a047287 */ /* 0x000fc8000d000000 */
[----:B------:R-:W-:Y:S02]  /*16f0*/  UIADD3 UR6, UPT, UPT, UR5, -UR4, URZ ;  /* 0x8000000405067290 */ /* 0x000fe4000fffe0ff */
[----:B------:R-:W-:Y:S02]  /*1700*/  UIADD3 UR4, UPT, UPT, -UR5, UR4, URZ ;  /* 0x0000000405047290 */ /* 0x000fe4000fffe1ff */
[----:B------:R-:W-:Y:S02]  /*1710*/  UIMAD UR26, UR6, UR10, UR26 ;  /* 0x0000000a061a72a4 */ /* 0x000fe4000f8e021a */
[----:B------:R-:W-:-:S12]  /*1720*/  UIMAD UR27, UR4, UR12, UR27 ;  /* 0x0000000c041b72a4 */ /* 0x000fd8000f8e021b */
.L_x_19:
[----:B------:R-:W-:Y:S05]  /*1730*/  BRA.U !UP6, `(.L_x_20) ;  /* 0x000000010e0c7547 */ /* 0x000fea000b800000 */
[----:B------:R-:W-:Y:S01]  /*1740*/  UCGABAR_WAIT ;  /* 0x0000000000007dc7 */ /* 0x000fe20008000000 */
[----:B------:R-:W-:Y:S01]  /*1750*/  CCTL.IVALL ;  /* 0x00000000ff00798f */ /* 0x000fe20002000000 */
[----:B------:R-:W-:Y:S05]  /*1760*/  BRA `(.L_x_21) ;  /* 0x0000000000047947 */ /* 0x000fea0003800000 */
.L_x_20:
[----:B------:R-:W-:Y:S06]  /*1770*/  BAR.SYNC.DEFER_BLOCKING 0x0 ;  /* 0x0000000000007b1d */ /* 0x000fec0000010000 */
.L_x_21:
[----:B------:R-:W-:Y:S05]  /*1780*/  BRA.U UP0, `(.L_x_22) ;  /* 0x0000001900387547 */ /* 0x000fea000b800000 */
[----:B------:R-:W1:Y:S01]  /*1790*/  LDCU UR6, c[0x0][0x38c] ;  /* 0x00007180ff0677ac */ /* 0x000e620008000800 */
[----:B------:R-:W-:Y:S01]  /*17a0*/  PLOP3.LUT P2, PT, PT, PT, UP4, 0x80, 0x8 ;  /* 0x000000000008781c */ /* 0x000fe20003f4f048 */
[----:B------:R-:W-:Y:S01]  /*17b0*/  IMAD.MOV.U32 R12, RZ, RZ, 0x1 ;  /* 0x00000001ff0c7424 */ /* 0x000fe200078e00ff */
[----:B------:R-:W-:Y:S02]  /*17c0*/  ISETP.NE.AND P3, PT, R5, RZ, P4 ;  /* 0x000000ff0500720c */ /* 0x000fe40002765270 */
[----:B------:R-:W-:Y:S02]  /*17d0*/  CS2R R10, SRZ ;  /* 0x00000000000a7805 */ /* 0x000fe4000001ff00 */
[----:B------:R-:W-:Y:S01]  /*17e0*/  PLOP3.LUT P2, PT, P2, PT, PT, 0x8, 0x80 ;  /* 0x000000000080781c */ /* 0x000fe2000174e170 */
[----:B------:R-:W-:Y:S01]  /*17f0*/  IMAD.MOV.U32 R9, RZ, RZ, RZ ;  /* 0x000000ffff097224 */ /* 0x000fe200078e00ff */
[----:B------:R-:W2:Y:S01]  /*1800*/  LDCU UR53, c[0x0][0x370] ;  /* 0x00006e00ff3577ac */ /* 0x000ea20008000800 */
[----:B------:R-:W-:Y:S01]  /*1810*/  IMAD.MOV.U32 R8, RZ, RZ, 0x1 ;  /* 0x00000001ff087424 */ /* 0x000fe200078e00ff */
[----:B------:R-:W3:Y:S01]  /*1820*/  LDCU.64 UR44, c[0x0][0x348] ;  /* 0x00006900ff2c77ac */ /* 0x000ee20008000a00 */
[----:B------:R-:W4:Y:S01]  /*1830*/  LDCU UR52, c[0x0][0x374] ;  /* 0x00006e80ff3477ac */ /* 0x000f220008000800 */
[----:B-1----:R-:W-:-:S02]  /*1840*/  UIADD3 UR5, UPT, UPT, UR6, 0xff, URZ ;  /* 0x000000ff06057890 */ /* 0x002fc4000fffe0ff */
[----:B------:R-:W-:Y:S02]  /*1850*/  UIADD3 UR60, UPT, UPT, UR6, 0x1fe, URZ ;  /* 0x000001fe063c7890 */ /* 0x000fe4000fffe0ff */
[----:B------:R-:W-:Y:S01]  /*1860*/  USHF.R.S32.HI UR4, URZ, 0x1f, UR5 ;  /* 0x0000001fff047899 */ /* 0x000fe20008011405 */
[----:B------:R-:W-:-:S03]  /*1870*/  UMOV UR15, URZ ;  /* 0x000000ff000f7c82 */ /* 0x000fc60008000000 */
[----:B------:R-:W-:Y:S02]  /*1880*/  ULEA.HI UR4, UR4, UR5, URZ, 0x8 ;  /* 0x0000000504047291 */ /* 0x000fe4000f8f40ff */
[----:B------:R-:W-:Y:S02]  /*1890*/  UIADD3 UR5, UPT, UPT, UR6, -0x1, URZ ;  /* 0xffffffff06057890 */ /* 0x000fe4000fffe0ff */
[----:B------:R-:W-:Y:S02]  /*18a0*/  USHF.R.S32.HI UR56, URZ, 0x8, UR4 ;  /* 0x00000008ff387899 */ /* 0x000fe40008011404 */
[----:B------:R-:W-:Y:S02]  /*18b0*/  UISETP.GE.U32.AND UP1, UPT, UR5, -0x1ff, UPT ;  /* 0xfffffe010500788c */ /* 0x000fe4000bf26070 */
[----:B------:R-:W-:-:S04]  /*18c0*/  UISETP.LT.U32.AND UP0, UPT, UR56, 0x8, UPT ;  /* 0x000000083800788c */ /* 0x000fc8000bf01070 */
[----:B------:R-:W-:Y:S02]  /*18d0*/  USEL UR54, UR56, 0x8, UP0 ;  /* 0x0000000838367887 */ /* 0x000fe40008000000 */
[----:B------:R-:W-:Y:S02]  /*18e0*/  UISETP.NE.AND UP0, UPT, UR18, URZ, UPT ;  /* 0x000000ff1200728c */ /* 0x000fe4000bf05270 */
[----:B------:R-:W-:Y:S02]  /*18f0*/  UIADD3 UR4, UPT, UPT, UR54, -0x1, URZ ;  /* 0xffffffff36047890 */ /* 0x000fe4000fffe0ff */
[----:B------:R-:W-:Y:S02]  /*1900*/  @UP1 UIADD3 UR4, UPT, UPT, UR54, URZ, URZ ;  /* 0x000000ff36041290 */ /* 0x000fe4000fffe0ff */
[----:B------:R-:W-:Y:S02]  /*1910*/  USEL UR43, UR43, 0x2, UP0 ;  /* 0x000000022b2b7887 */ /* 0x000fe40008000000 */
[----:B------:R-:W-:-:S02]  /*1920*/  UIADD3 UR58, UPT, UPT, UR56, -UR54, URZ ;  /* 0x80000036383a7290 */ /* 0x000fc4000fffe0ff */
[----:B------:R-:W-:Y:S02]  /*1930*/  UIADD3 UR49, UPT, UPT, UR4, 0x1, URZ ;  /* 0x0000000104317890 */ /* 0x000fe4000fffe0ff */
[----:B--234-:R-:W-:-:S12]  /*1940*/  UIADD3 UR57, UPT, UPT, -UR4, URZ, URZ ;  /* 0x000000ff04397290 */ /* 0x01cfd8000fffe1ff */
.L_x_46:
[----:B------:R-:W-:Y:S01]  /*1950*/  UISETP.NE.AND UP0, UPT, UR55, URZ, UPT ;  /* 0x000000ff3700728c */ /* 0x000fe2000bf05270 */
[----:B-1----:R-:W1:Y:S08]  /*1960*/  S2UR UR55, SR_CgaCtaId ;  /* 0x00000000003779c3 */ /* 0x002e700000008800 */
[----:B---3--:R-:W-:Y:S05]  /*1970*/  BRA.U UP0, `(.L_x_23) ;  /* 0x0000000100347547 */ /* 0x008fea000b800000 */
[----:B------:R-:W2:Y:S01]  /*1980*/  S2R R0, SR_CgaCtaId ;  /* 0x0000000000007919 */ /* 0x000ea20000008800 */
[----:B------:R-:W-:Y:S02]  /*1990*/  MOV R3, 0x400 ;  /* 0x0000040000037802 */ /* 0x000fe40000000f00 */
[----:B------:R-:W-:Y:S02]  /*19a0*/  SHF.L.U32 R2, R8, 0x1f, RZ ;  /* 0x0000001f08027819 */ /* 0x000fe400000006ff */
[----:B--2---:R-:W-:-:S05]  /*19b0*/  LEA R0, R0, R3, 0x18 ;  /* 0x0000000300007211 */ /* 0x004fca00078ec0ff */
[----:B------:R-:W-:-:S04]  /*19c0*/  IMAD R3, R9, 0x8, R0 ;  /* 0x0000000809037824 */ /* 0x000fc800078e0200 */
[----:B------:R-:W2:Y:S02]  /*19d0*/  SYNCS.PHASECHK.TRANS64.TRYWAIT P0, [R3+URZ+0x110], R2 ;  /* 0x00011002030075a7 */ /* 0x000ea400080011ff */
[----:B--2---:R-:W-:Y:S05]  /*19e0*/  @!P0 BRA `(.L_x_24) ;  /* 0x0000007400e88947 */ /* 0x004fea0003800000 */
.L_x_141:
[----:B------:R-:W-:Y:S01]  /*19f0*/  VIADD R9, R9, 0x1 ;  /* 0x0000000109097836 */ /* 0x000fe20000000000 */
[----:B------:R2:W-:Y:S04]  /*1a00*/  SYNCS.ARRIVE.TRANS64.A1T0 RZ, [R3+URZ+0x100], RZ ;  /* 0x000100ff03ff79a7 */ /* 0x0005e800081000ff */
[----:B------:R-:W-:-:S04]  /*1a10*/  ISETP.NE.AND P0, PT, R9, 0x2, PT ;  /* 0x000000020900780c */ /* 0x000fc80003f05270 */
[----:B------:R-:W-:Y:S02]  /*1a20*/  SEL R9, R9, RZ, P0 ;  /* 0x000000ff09097207 */ /* 0x000fe40000000000 */
[----:B--2---:R-:W-:-:S04]  /*1a30*/  SEL R3, RZ, 0x1, P0 ;  /* 0x00000001ff037807 */ /* 0x004fc80000000000 */
[----:B------:R-:W-:Y:S02]  /*1a40*/  LOP3.LUT R8, R8, R3, RZ, 0x3c, !PT ;  /* 0x0000000308087212 */ /* 0x000fe400078e3cff */
.L_x_23:
[----:B------:R-:W-:Y:S01]  /*1a50*/  UMOV UR5, 0x400 ;  /* 0x0000040000057882 */ /* 0x000fe20000000000 */
[----:B------:R-:W-:Y:S01]  /*1a60*/  SHF.L.U32 R0, R12, 0x1f, RZ ;  /* 0x0000001f0c007819 */ /* 0x000fe200000006ff */
[----:B-1----:R-:W-:Y:S02]  /*1a70*/  ULEA UR5, UR55, UR5, 0x18 ;  /* 0x0000000537057291 */ /* 0x002fe4000f8ec0ff */
[----:B------:R-:W-:Y:S02]  /*1a80*/  UISETP.GE.U32.AND UP0, UPT, UR60, 0x1ff, UPT ;  /* 0x000001ff3c00788c */ /* 0x000fe4000bf06070 */
[----:B------:R-:W-:Y:S02]  /*1a90*/  ULEA UR4, UR15, UR5, 0x3 ;  /* 0x000000050f047291 */ /* 0x000fe4000f8e18ff */
[----:B------:R-:W-:Y:S01]  /*1aa0*/  ULEA.HI UR12, UR26, UR26, URZ, 0x1 ;  /* 0x0000001a1a0c7291 */ /* 0x000fe2000f8f08ff */
[----:B------:R-:W-:-:S03]  /*1ab0*/  UMOV UR14, URZ ;  /* 0x000000ff000e7c82 */ /* 0x000fc60008000000 */
[----:B------:R-:W-:-:S03]  /*1ac0*/  USHF.R.S32.HI UR12, URZ, 0x1, UR12 ;  /* 0x00000001ff0c7899 */ /* 0x000fc6000801140c */
[----:B------:R1:W2:Y:S01]  /*1ad0*/  SYNCS.PHASECHK.TRANS64.TRYWAIT P1, [UR4+0x40], R0 ;  /* 0x00004000ff0075a7 */ /* 0x0002a20008021104 */
[----:B------:R-:W-:Y:S02]  /*1ae0*/  ULEA.HI UR4, UR27, UR27, URZ, 0x1 ;  /* 0x0000001b1b047291 */ /* 0x000fe4000f8f08ff */
[----:B------:R-:W-:Y:S02]  /*1af0*/  ULEA UR27, UR26, UR61, 0x1 ;  /* 0x0000003d1a1b7291 */ /* 0x000fe4000f8e08ff */
[----:B------:R-:W-:Y:S02]  /*1b00*/  USHF.L.U32 UR35, UR4, 0x7, URZ ;  /* 0x0000000704237899 */ /* 0x000fe400080006ff */
[----:B------:R-:W-:Y:S02]  /*1b10*/  ULOP3.LUT UR20, UR4, 0xfffffffe, URZ, 0xc0, !UPT ;  /* 0xfffffffe04147892 */ /* 0x000fe4000f8ec0ff */
[----:B------:R-:W-:Y:S02]  /*1b20*/  ULOP3.LUT UR35, UR35, 0xffffff00, URZ, 0xc0, !UPT ;  /* 0xffffff0023237892 */ /* 0x000fe4000f8ec0ff */
[----:B------:R-:W-:-:S02]  /*1b30*/  USHF.L.U32 UR27, UR27, 0x5, URZ ;  /* 0x000000051b1b7899 */ /* 0x000fc400080006ff */
[----:B------:R-:W-:Y:S02]  /*1b40*/  ULOP3.LUT UR20, UR20, 0x1, UR59, 0xf8, !UPT ;  /* 0x0000000114147892 */ /* 0x000fe4000f8ef83b */
[----:B------:R-:W-:Y:S01]  /*1b50*/  ULEA UR35, UR61, UR35, 0x7 ;  /* 0x000000233d237291 */ /* 0x000fe2000f8e38ff */
[----:B------:R-:W-:Y:S11]  /*1b60*/  BRA.U !UP0, `(.L_x_25) ;  /* 0x0000000508287547 */ /* 0x000ff6000b800000 */
[----:B------:R-:W-:Y:S01]  /*1b70*/  UMOV UR29, UR57 ;  /* 0x00000039001d7c82 */ /* 0x000fe20008000000 */
[----:B------:R-:W-:Y:S01]  /*1b80*/  UMOV UR4, UR15 ;  /* 0x0000000f00047c82 */ /* 0x000fe20008000000 */
[----:B------:R-:W-:Y:S01]  /*1b90*/  UMOV UR19, URZ ;  /* 0x000000ff00137c82 */ /* 0x000fe20008000000 */
[----:B------:R-:W-:Y:S01]  /*1ba0*/  UMOV UR11, UR48 ;  /* 0x00000030000b7c82 */ /* 0x000fe20008000000 */
[----:B------:R-:W-:-:S05]  /*1bb0*/  UMOV UR34, URZ ;  /* 0x000000ff00227c82 */ /* 0x000fca0008000000 */
.L_x_33:
[----:B------:R-:W-:Y:S01]  /*1bc0*/  ULEA UR6, UR4, UR5, 0x3 ;  /* 0x0000000504067291 */ /* 0x000fe2000f8e18ff */
[----:B--2---:R-:W-:Y:S01]  /*1bd0*/  @P4 MOV R2, 0xc000 ;  /* 0x0000c00000024802 */ /* 0x004fe20000000f00 */
[----:B--23--:R-:W-:Y:S10]  /*1be0*/  @P1 BRA `(.L_x_26) ;  /* 0x00000000000c1947 */ /* 0x00cff40003800000 */
[----:B------:R-:W-:-:S04]  /*1bf0*/  SHF.L.U32 R3, R12, 0x1f, RZ ;  /* 0x0000001f0c037819 */ /* 0x000fc800000006ff */
[----:B------:R-:W2:Y:S02]  /*1c00*/  SYNCS.PHASECHK.TRANS64.TRYWAIT P0, [UR6+0x40], R3 ;  /* 0x00004003ff0075a7 */ /* 0x000ea40008001106 */
[----:B--2---:R-:W-:Y:S05]  /*1c10*/  @!P0 BRA `(.L_x_27) ;  /* 0x0000007400708947 */ /* 0x004fea0003800000 */
.L_x_26:
[----:B------:R2:W-:Y:S01]  /*1c20*/  @P4 SYNCS.ARRIVE.TRANS64 RZ, [UR6], R2 ;  /* 0x00000002ffff49a7 */ /* 0x0005e20008000006 */
[----:B------:R-:W-:Y:S02]  /*1c30*/  ULOP3.LUT UR7, UR43, 0x2, URZ, 0xfc, !UPT ;  /* 0x000000022b077892 */ /* 0x000fe4000f8efcff */
[----:B------:R-:W-:Y:S02]  /*1c40*/  UIADD3 UR29, UPT, UPT, UR29, 0x1, URZ ;  /* 0x000000011d1d7890 */ /* 0x000fe4000fffe0ff */
[----:B------:R-:W-:Y:S02]  /*1c50*/  UISETP.NE.AND UP0, UPT, UR7, 0x2, UPT ;  /* 0x000000020700788c */ /* 0x000fe4000bf05270 */
[----:B------:R-:W-:-:S07]  /*1c60*/  UISETP.NE.AND UP4, UPT, UR29, 0x1, UPT ;  /* 0x000000011d00788c */ /* 0x000fce000bf85270 */
[----:B------:R-:W-:Y:S05]  /*1c70*/  BRA.U UP0, `(.L_x_28) ;  /* 0x0000000100047547 */ /* 0x000fea000b800000 */
[----:B------:R-:W-:Y:S05]  /*1c80*/  BPT.TRAP 0x1 ;  /* 0x000000040000795c */ /* 0x000fea0000300000 */
.L_x_28:
[----:B------:R-:W-:Y:S04]  /*1c90*/  BSSY.RECONVERGENT B0, `(.L_x_29) ;  /* 0x0000003000007945 */ /* 0x000fe80003800200 */
[----:B------:R-:W-:Y:S05]  /*1ca0*/  @!P3 BRA `(.L_x_30) ;  /* 0x000000000004b947 */ /* 0x000fea0003800000 */
[----:B------:R-:W-:Y:S05]  /*1cb0*/  BPT.TRAP 0x1 ;  /* 0x000000040000795c */ /* 0x000fea0000300000 */
.L_x_30:
[----:B------:R-:W-:Y:S05]  /*1cc0*/  BSYNC.RECONVERGENT B0 ;  /* 0x0000000000007941 */ /* 0x000fea0003800200 */
.L_x_29:
[----:B------:R-:W-:Y:S01]  /*1cd0*/  UIADD3 UR7, UPT, UPT, UR4, 0x1, URZ ;  /* 0x0000000104077890 */ /* 0x000fe2000fffe0ff */
[----:B------:R-:W-:Y:S01]  /*1ce0*/  BSSY.RECONVERGENT B0, `(.L_x_31) ;  /* 0x000002c000007945 */ /* 0x000fe20003800200 */
[----:B------:R-:W-:Y:S02]  /*1cf0*/  ELECT P0, URZ, PT ;  /* 0x0000000000ff782f */ /* 0x000fe40003800000 */
[----:B------:R-:W-:-:S04]  /*1d00*/  UISETP.NE.AND UP0, UPT, UR7, 0x8, UPT ;  /* 0x000000080700788c */ /* 0x000fc8000bf05270 */
[----:B------:R-:W-:Y:S02]  /*1d10*/  USEL UR8, URZ, 0x1, UP0 ;  /* 0x00000001ff087887 */ /* 0x000fe40008000000 */
[----:B------:R-:W-:-:S04]  /*1d20*/  USEL UR15, UR7, URZ, UP0 ;  /* 0x000000ff070f7287 */ /* 0x000fc80008000000 */
[----:B------:R-:W-:Y:S01]  /*1d30*/  ULEA UR7, UR15, UR5, 0x3 ;  /* 0x000000050f077291 */ /* 0x000fe2000f8e18ff */
[----:B------:R-:W-:-:S04]  /*1d40*/  LOP3.LUT R12, R12, UR8, RZ, 0x3c, !PT ;  /* 0x000000080c0c7c12 */ /* 0x000fc8000f8e3cff */
[----:B-1----:R-:W-:-:S04]  /*1d50*/  SHF.L.U32 R0, R12, 0x1f, RZ ;  /* 0x0000001f0c007819 */ /* 0x002fc800000006ff */
[----:B------:R1:W3:Y:S01]  /*1d60*/  SYNCS.PHASECHK.TRANS64.TRYWAIT P1, [UR7+0x40], R0 ;  /* 0x00004000ff0075a7 */ /* 0x0002e20008021107 */
[----:B------:R-:W-:Y:S05]  /*1d70*/  @!P0 BRA `(.L_x_32) ;  /* 0x0000000000888947 */ /* 0x000fea0003800000 */
[----:B------:R-:W-:Y:S02]  /*1d80*/  USHF.L.U32 UR16, UR4, 0xb, URZ ;  /* 0x0000000b04107899 */ /* 0x000fe400080006ff */
[----:B------:R-:W-:Y:S02]  /*1d90*/  ULEA UR32, UR4, UR5, 0xe ;  /* 0x0000000504207291 */ /* 0x000fe4000f8e70ff */
[----:B------:R-:W-:Y:S02]  /*1da0*/  UIADD3 UR40, UP3, UPT, UR44, 0x80, URZ ;  /* 0x000000802c287890 */ /* 0x000fe4000ff7e0ff */
[----:B------:R-:W-:Y:S02]  /*1db0*/  ULEA UR24, UR4, UR5, 0xc ;  /* 0x0000000504187291 */ /* 0x000fe4000f8e60ff */
[----:B------:R-:W-:Y:S02]  /*1dc0*/  UIADD3 UR38, UP2, UPT, UR44, 0x180, URZ ;  /* 0x000001802c267890 */ /* 0x000fe4000ff5e0ff */
[----:B------:R-:W-:-:S02]  /*1dd0*/  UIADD3 UR30, UP1, UPT, UR44, 0x280, URZ ;  /* 0x000002802c1e7890 */ /* 0x000fc4000ff3e0ff */
[----:B------:R-:W-:Y:S02]  /*1de0*/  UIADD3 UR22, UP0, UPT, UR44, 0x380, URZ ;  /* 0x000003802c167890 */ /* 0x000fe4000ff1e0ff */
[----:B------:R-:W-:Y:S02]  /*1df0*/  ULOP3.LUT UR8, UR16, UR37, URZ, 0xfc, !UPT ;  /* 0x0000002510087292 */ /* 0x000fe4000f8efcff */
[----:B------:R-:W-:Y:S02]  /*1e00*/  ULOP3.LUT UR33, UR6, 0xfefffff8, URZ, 0xc0, !UPT ;  /* 0xfefffff806217892 */ /* 0x000fe4000f8ec0ff */
[----:B------:R-:W-:Y:S02]  /*1e10*/  UIADD3.X UR41, UPT, UPT, URZ, UR45, URZ, UP3, !UPT ;  /* 0x0000002dff297290 */ /* 0x000fe40009ffe4ff */
[----:B------:R-:W-:Y:S02]  /*1e20*/  UIADD3 UR32, UPT, UPT, UR32, 0x6400, URZ ;  /* 0x0000640020207890 */ /* 0x000fe4000fffe0ff */
[----:B------:R-:W-:-:S02]  /*1e30*/  UIADD3.X UR39, UPT, UPT, URZ, UR45, URZ, UP2, !UPT ;  /* 0x0000002dff277290 */ /* 0x000fc400097fe4ff */
[----:B------:R-:W-:Y:S02]  /*1e40*/  UIADD3 UR24, UPT, UPT, UR24, 0x26400, URZ ;  /* 0x0002640018187890 */ /* 0x000fe4000fffe0ff */
[----:B------:R-:W-:Y:S02]  /*1e50*/  UIADD3.X UR31, UPT, UPT, URZ, UR45, URZ, UP1, !UPT ;  /* 0x0000002dff1f7290 */ /* 0x000fe40008ffe4ff */
[----:B------:R-:W-:Y:S02]  /*1e60*/  UIADD3 UR16, UPT, UPT, UR5, 0x2e400, UR16 ;  /* 0x0002e40005107890 */ /* 0x000fe4000fffe010 */
[----:B------:R-:W-:Y:S02]  /*1e70*/  UIADD3.X UR23, UPT, UPT, URZ, UR45, URZ, UP0, !UPT ;  /* 0x0000002dff177290 */ /* 0x000fe400087fe4ff */
[----:B------:R-:W-:Y:S01]  /*1e80*/  UIADD3 UR8, UPT, UPT, UR5, 0x32400, UR8 ;  /* 0x0003240005087890 */ /* 0x000fe2000fffe008 */
[----:B------:R-:W-:Y:S01]  /*1e90*/  UMOV UR46, 0x0 ;  /* 0x00000000002e7882 */ /* 0x000fe20000000000 */
[----:B------:R-:W-:Y:S01]  /*1ea0*/  UMOV UR47, 0x10000000 ;  /* 0x10000000002f7882 */ /* 0x000fe20000000000 */
[----:B------:R-:W-:Y:S01]  /*1eb0*/  UMOV UR26, UR34 ;  /* 0x00000022001a7c82 */ /* 0x000fe20008000000 */
[----:B------:R-:W-:Y:S01]  /*1ec0*/  UMOV UR28, UR36 ;  /* 0x00000024001c7c82 */ /* 0x000fe20008000000 */
[----:B------:R-:W-:Y:S01]  /*1ed0*/  UMOV UR18, URZ ;  /* 0x000000ff00127c82 */ /* 0x000fe20008000000 */
[----:B------:R-:W-:Y:S01]  /*1ee0*/  UMOV UR25, UR33 ;  /* 0x0000002100197c82 */ /* 0x000fe20008000000 */
[----:B------:R-:W-:Y:S01]  /*1ef0*/  UMOV UR21, UR36 ;  /* 0x0000002400157c82 */ /* 0x000fe20008000000 */
[----:B------:R-:W-:Y:S01]  /*1f00*/  UMOV UR17, UR33 ;  /* 0x0000002100117c82 */ /* 0x000fe20008000000 */
[----:B------:R4:W-:Y:S01]  /*1f10*/  UTMALDG.3D.2CTA [UR32], [UR40], desc[UR46] ;  /* 0x00002e20280075b4 */ /* 0x0009e20008211000 */
[----:B------:R-:W-:Y:S01]  /*1f20*/  UMOV UR7, 0x30000 ;  /* 0x0003000000077882 */ /* 0x000fe20000000000 */
[----:B------:R-:W-:Y:S01]  /*1f30*/  UMOV UR13, UR36 ;  /* 0x00000024000d7c82 */ /* 0x000fe20008000000 */
[----:B------:R-:W-:Y:S01]  /*1f40*/  UMOV UR9, UR33 ;  /* 0x0000002100097c82 */ /* 0x000fe20008000000 */
[----:B------:R-:W-:Y:S01]  /*1f50*/  UMOV UR10, UR18 ;  /* 0x00000012000a7c82 */ /* 0x000fe20008000000 */
[----:B------:R4:W-:Y:S01]  /*1f60*/  UTMALDG.3D.2CTA [UR24], [UR38], desc[UR46] ;  /* 0x00002e18260075b4 */ /* 0x0009e20008211000 */
[----:B------:R4:W-:Y:S01]  /*1f70*/  UTMALDG.4D.2CTA [UR16], [UR30], desc[UR46] ;  /* 0x00002e101e0075b4 */ /* 0x0009e20008219000 */
[----:B------:R4:W-:Y:S02]  /*1f80*/  UTMALDG.4D.MULTICAST.2CTA [UR8], [UR22], UR7, desc[UR46] ;  /* 0x00002e08160073b4 */ /* 0x0009e40008219807 */
[----:B----4-:R-:W-:Y:S01]  /*1f90*/  NOP ;  /* 0x0000000000007918 */ /* 0x010fe20000000000 */
.L_x_32:
[----:B------:R-:W-:Y:S05]  /*1fa0*/  BSYNC.RECONVERGENT B0 ;  /* 0x0000000000007941 */ /* 0x000fea0003800200 */
.L_x_31:
[----:B------:R-:W-:Y:S02]  /*1fb0*/  UIADD3 UR34, UPT, UPT, UR34, 0x100, URZ ;  /* 0x0000010022227890 */ /* 0x000fe4000fffe0ff */
[----:B------:R-:W-:Y:S02]  /*1fc0*/  UIADD3 UR11, UPT, UPT, UR11, 0x4, URZ ;  /* 0x000000040b0b7890 */ /* 0x000fe4000fffe0ff */
[----:B------:R-:W-:Y:S01]  /*1fd0*/  UIADD3 UR19, UPT, UPT, UR19, 0x4, URZ ;  /* 0x0000000413137890 */ /* 0x000fe2000fffe0ff */
[----:B------:R-:W-:Y:S01]  /*1fe0*/  UMOV UR4, UR15 ;  /* 0x0000000f00047c82 */ /* 0x000fe20008000000 */
[----:B------:R-:W-:Y:S01]  /*1ff0*/  UMOV UR14, UR49 ;  /* 0x00000031000e7c82 */ /* 0x000fe20008000000 */
[----:B------:R-:W-:Y:S09]  /*2000*/  BRA.U UP4, `(.L_x_33) ;  /* 0xfffffff904ec7547 */ /* 0x000ff2000b83ffff */
.L_x_25:
[----:B------:R-:W-:Y:S01]  /*2010*/  ULEA UR4, UR15, UR5, 0x3 ;  /* 0x000000050f047291 */ /* 0x000fe2000f8e18ff */
[----:B-1----:R-:W-:Y:S01]  /*2020*/  SHF.L.U32 R0, R12, 0x1f, RZ ;  /* 0x0000001f0c007819 */ /* 0x002fe200000006ff */
[----:B------:R-:W-:Y:S01]  /*2030*/  @!P2 SYNCS.ARRIVE.TRANS64.A1T0 RZ, [UR5+0xb8], RZ ;  /* 0x0000b8ffffffa9a7 */ /* 0x000fe20008100005 */
[----:B------:R-:W-:-:S06]  /*2040*/  UISETP.GT.AND UP0, UPT, UR56, UR54, UPT ;  /* 0x000000363800728c */ /* 0x000fcc000bf04270 */
[----:B--23--:R1:W2:Y:S03]  /*2050*/  SYNCS.PHASECHK.TRANS64.TRYWAIT P1, [UR4+0x40], R0 ;  /* 0x00004000ff0075a7 */ /* 0x00c2a60008021104 */
[----:B------:R-:W-:Y:S05]  /*2060*/  BRA.U !UP0, `(.L_x_34) ;  /* 0x0000000508187547 */ /* 0x000fea000b800000 */
[----:B------:R-:W-:Y:S01]  /*2070*/  UIADD3 UR29, UPT, UPT, UR58, UR14, URZ ;  /* 0x0000000e3a1d7290 */ /* 0x000fe2000fffe0ff */
[----:B------:R-:W-:-:S11]  /*2080*/  UMOV UR6, UR15 ;  /* 0x0000000f00067c82 */ /* 0x000fd60008000000 */
.L_x_42:
[----:B------:R-:W-:Y:S01]  /*2090*/  ULEA UR7, UR6, UR5, 0x3 ;  /* 0x0000000506077291 */ /* 0x000fe2000f8e18ff */
[----:B--2---:R-:W-:Y:S01]  /*20a0*/  @P4 MOV R2, 0xc000 ;  /* 0x0000c00000024802 */ /* 0x004fe20000000f00 */
[----:B--23--:R-:W-:Y:S10]  /*20b0*/  @P1 BRA `(.L_x_35) ;  /* 0x00000000000c1947 */ /* 0x00cff40003800000 */
[----:B------:R-:W-:-:S04]  /*20c0*/  SHF.L.U32 R3, R12, 0x1f, RZ ;  /* 0x0000001f0c037819 */ /* 0x000fc800000006ff */
[----:B------:R-:W2:Y:S02]  /*20d0*/  SYNCS.PHASECHK.TRANS64.TRYWAIT P0, [UR7+0x40], R3 ;  /* 0x00004003ff0075a7 */ /* 0x000ea40008001107 */
[----:B--2---:R-:W-:Y:S05]  /*20e0*/  @!P0 BRA `(.L_x_36) ;  /* 0x0000007000548947 */ /* 0x004fea0003800000 */
.L_x_35:
[----:B------:R2:W-:Y:S01]  /*20f0*/  @P4 SYNCS.ARRIVE.TRANS64 RZ, [UR7], R2 ;  /* 0x00000002ffff49a7 */ /* 0x0005e20008000007 */
[----:B------:R-:W-:-:S04]  /*2100*/  ULOP3.LUT UR4, UR43, 0x2, URZ, 0xfc, !UPT ;  /* 0x000000022b047892 */ /* 0x000fc8000f8efcff */
[----:B------:R-:W-:-:S09]  /*2110*/  UISETP.NE.AND UP0, UPT, UR4, 0x2, UPT ;  /* 0x000000020400788c */ /* 0x000fd2000bf05270 */
[----:B------:R-:W-:Y:S05]  /*2120*/  BRA.U UP0, `(.L_x_37) ;  /* 0x0000000100047547 */ /* 0x000fea000b800000 */
[----:B------:R-:W-:Y:S05]  /*2130*/  BPT.TRAP 0x1 ;  /* 0x000000040000795c */ /* 0x000fea0000300000 */
.L_x_37:
[----:B------:R-:W-:Y:S04]  /*2140*/  BSSY.RECONVERGENT B0, `(.L_x_38) ;  /* 0x0000003000007945 */ /* 0x000fe80003800200 */
[----:B------:R-:W-:Y:S05]  /*2150*/  @!P3 BRA `(.L_x_39) ;  /* 0x000000000004b947 */ /* 0x000fea0003800000 */
[----:B------:R-:W-:Y:S05]  /*2160*/  BPT.TRAP 0x1 ;  /* 0x000000040000795c */ /* 0x000fea0000300000 */
.L_x_39:
[----:B------:R-:W-:Y:S05]  /*2170*/  BSYNC.RECONVERGENT B0 ;  /* 0x0000000000007941 */ /* 0x000fea0003800200 */
.L_x_38:
        /* <DEDUP_REMOVED lines=18> */
[----:B------:R-:W-:Y:S02]  /*22a0*/  USHF.L.U32 UR19, UR14, 0x2, URZ ;  /* 0x000000020e137899 */ /* 0x000fe400080006ff */
[----:B------:R-:W-:Y:S02]  /*22b0*/  ULOP3.LUT UR8, UR16, UR37, URZ, 0xfc, !UPT ;  /* 0x0000002510087292 */ /* 0x000fe4000f8efcff */
[----:B------:R-:W-:Y:S02]  /*22c0*/  USHF.L.U32 UR34, UR14, 0x8, URZ ;  /* 0x000000080e227899 */ /* 0x000fe400080006ff */
[----:B------:R-:W-:Y:S02]  /*22d0*/  ULOP3.LUT UR33, UR7, 0xfefffff8, URZ, 0xc0, !UPT ;  /* 0xfefffff807217892 */ /* 0x000fe4000f8ec0ff */
[----:B------:R-:W-:-:S02]  /*22e0*/  UIADD3.X UR31, UPT, UPT, URZ, UR45, URZ, UP3, !UPT ;  /* 0x0000002dff1f7290 */ /* 0x000fc40009ffe4ff */
[----:B------:R-:W-:Y:S02]  /*22f0*/  UIADD3 UR32, UPT, UPT, UR32, 0x6400, URZ ;  /* 0x0000640020207890 */ /* 0x000fe4000fffe0ff */
[----:B------:R-:W-:Y:S02]  /*2300*/  UIADD3.X UR23, UPT, UPT, URZ, UR45, URZ, UP2, !UPT ;  /* 0x0000002dff177290 */ /* 0x000fe400097fe4ff */
[----:B------:R-:W-:Y:S02]  /*2310*/  UIADD3 UR24, UPT, UPT, UR24, 0x26400, URZ ;  /* 0x0002640018187890 */ /* 0x000fe4000fffe0ff */
[----:B------:R-:W-:Y:S02]  /*2320*/  UIADD3.X UR39, UPT, UPT, URZ, UR45, URZ, UP1, !UPT ;  /* 0x0000002dff277290 */ /* 0x000fe40008ffe4ff */
[----:B------:R-:W-:Y:S02]  /*2330*/  UIADD3 UR16, UPT, UPT, UR5, 0x2e400, UR16 ;  /* 0x0002e40005107890 */ /* 0x000fe4000fffe010 */
[----:B------:R-:W-:-:S02]  /*2340*/  UIADD3 UR11, UPT, UPT, UR48, UR19, URZ ;  /* 0x00000013300b7290 */ /* 0x000fc4000fffe0ff */
[----:B------:R-:W-:Y:S02]  /*2350*/  UIADD3 UR8, UPT, UPT, UR5, 0x32400, UR8 ;  /* 0x0003240005087890 */ /* 0x000fe4000fffe008 */
[----:B------:R-:W-:Y:S01]  /*2360*/  UIADD3.X UR41, UPT, UPT, URZ, UR45, URZ, UP0, !UPT ;  /* 0x0000002dff297290 */ /* 0x000fe200087fe4ff */
[----:B------:R-:W-:Y:S01]  /*2370*/  UMOV UR46, 0x0 ;  /* 0x00000000002e7882 */ /* 0x000fe20000000000 */
[----:B------:R-:W-:Y:S01]  /*2380*/  UMOV UR47, 0x10000000 ;  /* 0x10000000002f7882 */ /* 0x000fe20000000000 */
[----:B------:R-:W-:Y:S01]  /*2390*/  UMOV UR28, UR36 ;  /* 0x00000024001c7c82 */ /* 0x000fe20008000000 */
[----:B------:R-:W-:Y:S01]  /*23a0*/  UMOV UR18, URZ ;  /* 0x000000ff00127c82 */ /* 0x000fe20008000000 */
[----:B------:R-:W-:Y:S01]  /*23b0*/  UMOV UR25, UR33 ;  /* 0x0000002100197c82 */ /* 0x000fe20008000000 */
[----:B------:R-:W-:Y:S01]  /*23c0*/  UMOV UR26, UR34 ;  /* 0x00000022001a7c82 */ /* 0x000fe20008000000 */
[----:B------:R-:W-:Y:S01]  /*23d0*/  UMOV UR21, UR36 ;  /* 0x0000002400157c82 */ /* 0x000fe20008000000 */
[----:B------:R4:W-:Y:S01]  /*23e0*/  UTMALDG.3D.2CTA [UR32], [UR30], desc[UR46] ;  /* 0x00002e201e0075b4 */ /* 0x0009e20008211000 */
[----:B------:R-:W-:Y:S01]  /*23f0*/  UMOV UR17, UR33 ;  /* 0x0000002100117c82 */ /* 0x000fe20008000000 */
        /* <DEDUP_REMOVED lines=8> */
.L_x_41:
[----:B------:R-:W-:Y:S05]  /*2480*/  BSYNC.RECONVERGENT B0 ;  /* 0x0000000000007941 */ /* 0x000fea0003800200 */
.L_x_40:
[----:B------:R-:W-:Y:S01]  /*2490*/  UIADD3 UR14, UPT, UPT, UR14, 0x1, URZ ;  /* 0x000000010e0e7890 */ /* 0x000fe2000fffe0ff */
[----:B------:R-:W-:-:S03]  /*24a0*/  UMOV UR6, UR15 ;  /* 0x0000000f00067c82 */ /* 0x000fc60008000000 */
[----:B------:R-:W-:-:S09]  /*24b0*/  UISETP.NE.AND UP0, UPT, UR14, UR29, UPT ;  /* 0x0000001d0e00728c */ /* 0x000fd2000bf05270 */
[----:B------:R-:W-:Y:S05]  /*24c0*/  BRA.U UP0, `(.L_x_42) ;  /* 0xfffffff900f07547 */ /* 0x000fea000b83ffff */
.L_x_34:
[C---:B------:R-:W-:Y:S01]  /*24d0*/  LEA R3, R11.reuse, UR5, 0x3 ;  /* 0x000000050b037c11 */ /* 0x040fe2000f8e18ff */
[----:B------:R-:W-:Y:S01]  /*24e0*/  NOP ;  /* 0x0000000000007918 */ /* 0x000fe20000000000 */
[----:B-1----:R-:W-:Y:S02]  /*24f0*/  SHF.L.U32 R0, R10, 0x1f, RZ ;  /* 0x0000001f0a007819 */ /* 0x002fe400000006ff */
[----:B------:R-:W-:Y:S02]  /*2500*/  LEA R5, R11, UR5, 0x4 ;  /* 0x000000050b057c11 */ /* 0x000fe4000f8e20ff */
[----:B------:R-:W1:Y:S02]  /*2510*/  SYNCS.PHASECHK.TRANS64.TRYWAIT P0, [R3+URZ+0xc0], R0 ;  /* 0x0000c000030075a7 */ /* 0x000e6400080011ff */
[----:B-1----:R-:W-:Y:S05]  /*2520*/  @!P0 BRA `(.L_x_43) ;  /* 0x0000006c005c8947 */ /* 0x002fea0003800000 */
.L_x_144:
[----:B------:R-:W4:Y:S01]  /*2530*/  LDS.128 R4, [R5+0x130] ;  /* 0x0001300005047984 */ /* 0x000f220000000c00 */
[----:B------:R-:W-:Y:S01]  /*2540*/  UISETP.GE.AND UP0, UPT, UR42, 0x1, UPT ;  /* 0x000000012a00788c */ /* 0x000fe2000bf06270 */
[----:B------:R-:W-:Y:S01]  /*2550*/  @!PT LDS RZ, [RZ] ;  /* 0x00000000fffff984 */ /* 0x000fe20000000800 */
[----:B------:R-:W-:Y:S01]  /*2560*/  @!PT LDS RZ, [RZ] ;  /* 0x00000000fffff984 */ /* 0x000fe20000000800 */
[----:B------:R-:W-:Y:S01]  /*2570*/  @!PT LDS RZ, [RZ] ;  /* 0x00000000fffff984 */ /* 0x000fe20000000800 */
[----:B------:R-:W-:Y:S01]  /*2580*/  @!PT LDS RZ, [RZ] ;  /* 0x00000000fffff984 */ /* 0x000fe20000000800 */
[----:B------:R1:W-:Y:S06]  /*2590*/  MEMBAR.ALL.CTA ;  /* 0x0000000000007992 */ /* 0x0003ec0000008000 */
[----:B-1----:R-:W1:Y:S01]  /*25a0*/  FENCE.VIEW.ASYNC.S ;  /* 0x00000000000073c6 */ /* 0x002e620000000000 */
[----:B----4-:R-:W-:-:S13]  /*25b0*/  LOP3.LUT P0, RZ, R6, 0x1, RZ, 0xc0, !PT ;  /* 0x0000000106ff7812 */ /* 0x010fda000780c0ff */
[----:B-1----:R-:W-:Y:S01]  /*25c0*/  VOTEU.ANY UP1, P0 ;  /* 0x0000000000ff7886 */ /* 0x002fe20000020100 */
[----:B------:R-:W-:-:S13]  /*25d0*/  PLOP3.LUT P0, PT, PT, PT, UP1, 0x80, 0x8 ;  /* 0x000000000008781c */ /* 0x000fda0003f0f018 */
[----:B------:R-:W-:Y:S02]  /*25e0*/  @P0 LOP3.LUT R0, R5, 0xffff, RZ, 0xc0, !PT ;  /* 0x0000ffff05000812 */ /* 0x000fe400078ec0ff */
[----:B--2---:R-:W-:Y:S02]  /*25f0*/  @P0 MOV R2, R4 ;  /* 0x0000000400020202 */ /* 0x004fe40000000f00 */
[----:B------:R-:W-:Y:S01]  /*2600*/  @P0 R2UR UR6, R0 ;  /* 0x00000000000602ca */ /* 0x000fe200000e0000 */
[----:B------:R-:W-:Y:S01]  /*2610*/  VIADD R0, R3, 0xd0 ;  /* 0x000000d003007836 */ /* 0x000fe20000000000 */
[----:B------:R-:W-:Y:S02]  /*2620*/  @P0 SHF.R.U32.HI R4, RZ, 0x10, R5 ;  /* 0x00000010ff040819 */ /* 0x000fe40000011605 */
[----:B------:R-:W-:Y:S02]  /*2630*/  @P0 R2UR UR7, R2 ;  /* 0x00000000020702ca */ /* 0x000fe400000e0000 */
[----:B------:R-:W-:-:S02]  /*2640*/  PRMT R0, RZ, 0x654, R0 ;  /* 0x00000654ff007816 */ /* 0x000fc40000000000 */
[----:B------:R-:W-:Y:S02]  /*2650*/  @P0 R2UR UR4, R4 ;  /* 0x00000000040402ca */ /* 0x000fe400000e0000 */
[----:B------:R1:W-:Y:S03]  /*2660*/  SYNCS.ARRIVE.TRANS64.RED.A1T0 RZ, [R0+URZ], RZ ;  /* 0x000000ff00ff79a7 */ /* 0x0003e600081004ff */
[----:B------:R-:W-:-:S04]  /*2670*/  @UP1 UMOV UR50, UR6 ;  /* 0x0000000600321c82 */ /* 0x000fc80008000000 */
[----:B------:R-:W-:-:S04]  /*2680*/  @UP1 UMOV UR51, UR7 ;  /* 0x0000000700331c82 */ /* 0x000fc80008000000 */
[----:B------:R-:W-:Y:S01]  /*2690*/  @UP1 UMOV UR36, UR4 ;  /* 0x0000000400241c82 */ /* 0x000fe20008000000 */
[----:B------:R-:W-:Y:S05]  /*26a0*/  BRA.U !UP0, `(.L_x_44) ;  /* 0x0000000108d47547 */ /* 0x000fea000b800000 */
[----:B------:R-:W2:Y:S01]  /*26b0*/  LDCU.128 UR16, c[0x0][0xf10] ;  /* 0x0001e200ff1077ac */ /* 0x000ea20008000c00 */
[----:B------:R-:W4:Y:S01]  /*26c0*/  LDCU UR22, c[0x0][0xf20] ;  /* 0x0001e400ff1677ac */ /* 0x000f220008000800 */
[----:B------:R-:W3:Y:S01]  /*26d0*/  LDCU UR14, c[0x0][0xf0c] ;  /* 0x0001e180ff0e77ac */ /* 0x000ee20008000800 */
[----:B------:R-:W1:Y:S01]  /*26e0*/  LDCU.64 UR8, c[0x0][0xf28] ;  /* 0x0001e500ff0877ac */ /* 0x000e620008000a00 */
[----:B------:R-:W-:Y:S02]  /*26f0*/  UISETP.NE.AND UP3, UPT, UR42, 0x1, UPT ;  /* 0x000000012a00788c */ /* 0x000fe4000bf65270 */
[----:B--2---:R-:W-:Y:S02]  /*2700*/  UIMAD.WIDE.U32 UR6, UR52, UR19, URZ ;  /* 0x00000013340672a5 */ /* 0x004fe4000f8e00ff */
[----:B------:R-:W-:Y:S02]  /*2710*/  UIMAD.WIDE.U32 UR10, UR53, UR16, URZ ;  /* 0x00000010350a72a5 */ /* 0x000fe4000f8e00ff */
[----:B------:R-:W-:-:S02]  /*2720*/  UISETP.NE.AND UP0, UPT, UR18, 0x1, UPT ;  /* 0x000000011200788c */ /* 0x000fc4000bf05270 */
[----:B------:R-:W-:Y:S01]  /*2730*/  UIMAD.WIDE.U32 UR20, UR50, UR19, URZ ;  /* 0x00000013321472a5 */ /* 0x000fe2000f8e00ff */
[----:B------:R-:W-:Y:S02]  /*2740*/  UMOV UR6, UR7 ;  /* 0x0000000700067c82 */ /* 0x000fe40008000000 */
[----:B------:R-:W-:Y:S01]  /*2750*/  UMOV UR4, UR11 ;  /* 0x0000000b00047c82 */ /* 0x000fe20008000000 */
[----:B----4-:R-:W-:Y:S02]  /*2760*/  USHF.R.U32.HI UR6, URZ, UR22, UR6 ;  /* 0x00000016ff067299 */ /* 0x010fe40008011606 */
[----:B---3--:R-:W-:Y:S02]  /*2770*/  UISETP.NE.AND UP2, UPT, UR14, 0x1, UPT ;  /* 0x000000010e00788c */ /* 0x008fe4000bf45270 */
[----:B------:R-:W-:Y:S02]  /*2780*/  USHF.R.U32.HI UR4, URZ, UR17, UR4 ;  /* 0x00000011ff047299 */ /* 0x000fe40008011604 */
[----:B------:R-:W-:-:S02]  /*2790*/  USEL UR6, UR52, UR6, !UP0 ;  /* 0x0000000634067287 */ /* 0x000fc4000c000000 */
[----:B------:R-:W-:Y:S02]  /*27a0*/  USEL UR7, UR53, UR4, !UP2 ;  /* 0x0000000435077287 */ /* 0x000fe4000d000000 */
[----:B-1----:R-:W-:Y:S01]  /*27b0*/  UIMAD.WIDE.U32 UR10, UR6, UR8, URZ ;  /* 0x00000008060a72a5 */ /* 0x002fe2000f8e00ff */
[----:B------:R-:W-:Y:S01]  /*27c0*/  UMOV UR4, UR21 ;  /* 0x0000001500047c82 */ /* 0x000fe20008000000 */
[----:B------:R-:W-:Y:S02]  /*27d0*/  UIMAD.WIDE.U32 UR12, UR51, UR16, URZ ;  /* 0x00000010330c72a5 */ /* 0x000fe4000f8e00ff */
[----:B------:R-:W-:-:S03]  /*27e0*/  UIMAD.WIDE.U32 UR20, UR7, UR8, URZ ;  /* 0x00000008071472a5 */ /* 0x000fc6000f8e00ff */
[----:B------:R-:W-:Y:S01]  /*27f0*/  UMOV UR10, UR11 ;  /* 0x0000000b000a7c82 */ /* 0x000fe20008000000 */
[----:B------:R-:W-:Y:S02]  /*2800*/  USHF.R.U32.HI UR4, URZ, UR22, UR4 ;  /* 0x00000016ff047299 */ /* 0x000fe40008011604 */
[----:B------:R-:W-:Y:S01]  /*2810*/  @UP3 USHF.R.U32.HI UR6, URZ, UR9, UR10 ;  /* 0x00000009ff063299 */ /* 0x000fe2000801160a */
[----:B------:R-:W-:Y:S01]  /*2820*/  UMOV UR12, UR13 ;  /* 0x0000000d000c7c82 */ /* 0x000fe20008000000 */
[----:B------:R-:W-:Y:S01]  /*2830*/  UMOV UR20, UR21 ;  /* 0x0000001500147c82 */ /* 0x000fe20008000000 */
[----:B------:R-:W-:Y:S02]  /*2840*/  USHF.R.U32.HI UR17, URZ, UR17, UR12 ;  /* 0x00000011ff117299 */ /* 0x000fe4000801160c */
[----:B------:R-:W-:Y:S02]  /*2850*/  USEL UR4, UR50, UR4, !UP0 ;  /* 0x0000000432047287 */ /* 0x000fe4000c000000 */
[----:B------:R-:W-:-:S02]  /*2860*/  @UP3 USHF.R.U32.HI UR7, URZ, UR9, UR20 ;  /* 0x00000009ff073299 */ /* 0x000fc40008011614 */
[----:B------:R-:W-:Y:S02]  /*2870*/  UIMAD UR10, UR42, UR6, URZ ;  /* 0x000000062a0a72a4 */ /* 0x000fe4000f8e02ff */
[----:B------:R-:W-:Y:S02]  /*2880*/  USEL UR6, UR51, UR17, !UP2 ;  /* 0x0000001133067287 */ /* 0x000fe4000d000000 */
[----:B------:R-:W-:Y:S02]  /*2890*/  UIMAD UR12, UR42, UR7, URZ ;  /* 0x000000072a0c72a4 */ /* 0x000fe4000f8e02ff */
[----:B------:R-:W-:Y:S02]  /*28a0*/  UISETP.GE.AND UP0, UPT, UR4, UR10, UPT ;  /* 0x0000000a0400728c */ /* 0x000fe4000bf06270 */
[----:B------:R-:W-:Y:S02]  /*28b0*/  UIMAD.WIDE.U32 UR10, UR4, UR8, URZ ;  /* 0x00000008040a72a5 */ /* 0x000fe4000f8e00ff */
[----:B------:R-:W-:-:S02]  /*28c0*/  UISETP.GE.OR UP0, UPT, UR6, UR12, UP0 ;  /* 0x0000000c0600728c */ /* 0x000fc40008706670 */
        /* <DEDUP_REMOVED lines=19> */
.L_x_44:
[----:B------:R-:W2:Y:S02]  /*2a00*/  LDCU UR4, c[0x0][0xf30] ;  /* 0x0001e600ff0477ac */ /* 0x000ea40008000800 */
[----:B--2---:R-:W-:-:S09]  /*2a10*/  UISETP.NE.AND UP0, UPT, UR4, 0x1, UPT ;  /* 0x000000010400788c */ /* 0x004fd2000bf05270 */
[----:B------:R-:W-:Y:S05]  /*2a20*/  BRA.U UP0, `(.L_x_45) ;  /* 0x0000000100447547 */ /* 0x000fea000b800000 */
[----:B------:R-:W2:Y:S01]  /*2a30*/  LDCU.128 UR16, c[0x0][0xf10] ;  /* 0x0001e200ff1077ac */ /* 0x000ea20008000c00 */
[----:B------:R-:W4:Y:S01]  /*2a40*/  LDCU UR10, c[0x0][0xf0c] ;  /* 0x0001e180ff0a77ac */ /* 0x000f220008000800 */
[----:B------:R-:W1:Y:S01]  /*2a50*/  LDCU UR11, c[0x0][0xf20] ;  /* 0x0001e400ff0b77ac */ /* 0x000e620008000800 */
[----:B--2---:R-:W-:Y:S02]  /*2a60*/  UIMAD.WIDE.U32 UR8, UR51, UR16, URZ ;  /* 0x00000010330872a5 */ /* 0x004fe4000f8e00ff */
[----:B------:R-:W-:Y:S02]  /*2a70*/  UIMAD.WIDE.U32 UR6, UR50, UR19, URZ ;  /* 0x00000013320672a5 */ /* 0x000fe4000f8e00ff */
[----:B----4-:R-:W-:Y:S02]  /*2a80*/  UISETP.NE.AND UP2, UPT, UR10, 0x1, UPT ;  /* 0x000000010a00788c */ /* 0x010fe4000bf45270 */
[----:B------:R-:W-:Y:S01]  /*2a90*/  UISETP.NE.AND UP0, UPT, UR18, 0x1, UPT ;  /* 0x000000011200788c */ /* 0x000fe2000bf05270 */
[----:B------:R-:W-:-:S02]  /*2aa0*/  UMOV UR8, UR9 ;  /* 0x0000000900087c82 */ /* 0x000fc40008000000 */
[----:B------:R-:W-:Y:S01]  /*2ab0*/  UMOV UR4, UR7 ;  /* 0x0000000700047c82 */ /* 0x000fe20008000000 */
[----:B------:R-:W-:Y:S02]  /*2ac0*/  USHF.R.U32.HI UR8, URZ, UR17, UR8 ;  /* 0x00000011ff087299 */ /* 0x000fe40008011608 */
[----:B-1----:R-:W-:Y:S02]  /*2ad0*/  USHF.R.U32.HI UR4, URZ, UR11, UR4 ;  /* 0x0000000bff047299 */ /* 0x002fe40008011604 */
[----:B------:R-:W-:Y:S02]  /*2ae0*/  USEL UR6, UR51, UR8, !UP2 ;  /* 0x0000000833067287 */ /* 0x000fe4000d000000 */
[----:B------:R-:W-:-:S04]  /*2af0*/  USEL UR4, UR50, UR4, !UP0 ;  /* 0x0000000432047287 */ /* 0x000fc8000c000000 */
[----:B------:R-:W-:Y:S02]  /*2b00*/  UIADD3 UR7, UPT, UPT, UR6, -UR4, URZ ;  /* 0x8000000406077290 */ /* 0x000fe4000fffe0ff */
[----:B------:R-:W-:Y:S02]  /*2b10*/  UIADD3 UR4, UPT, UPT, -UR6, UR4, URZ ;  /* 0x0000000406047290 */ /* 0x000fe4000fffe1ff */
[----:B------:R-:W-:Y:S02]  /*2b20*/  UIMAD UR50, UR7, UR18, UR50 ;  /* 0x00000012073272a4 */ /* 0x000fe4000f8e0232 */
[----:B------:R-:W-:-:S12]  /*2b30*/  UIMAD UR51, UR4, UR10, UR51 ;  /* 0x0000000a043372a4 */ /* 0x000fd8000f8e0233 */
.L_x_45:
[----:B------:R-:W-:Y:S01]  /*2b40*/  VIADD R11, R11, 0x1 ;  /* 0x000000010b0b7836 */ /* 0x000fe20000000000 */
[----:B------:R-:W-:Y:S02]  /*2b50*/  R2UR UR6, R87 ;  /* 0x00000000570672ca */ /* 0x000fe400000e0000 */
[----:B------:R-:W-:Y:S02]  /*2b60*/  R2UR UR4, R86 ;  /* 0x00000000560472ca */ /* 0x000fe400000e0000 */
[C---:B------:R-:W-:Y:S02]  /*2b70*/  ISETP.NE.AND P0, PT, R11.reuse, 0x2, PT ;  /* 0x000000020b00780c */ /* 0x040fe40003f05270 */
[----:B------:R-:W-:Y:S02]  /*2b80*/  PLOP3.LUT P2, PT, PT, PT, PT, 0x80, 0x8 ;  /* 0x000000000008781c */ /* 0x000fe40003f4f070 */
[----:B------:R-:W-:Y:S02]  /*2b90*/  SEL R3, RZ, 0x1, P0 ;  /* 0x00000001ff037807 */ /* 0x000fe40000000000 */
[----:B------:R-:W-:-:S02]  /*2ba0*/  SEL R11, R11, RZ, P0 ;  /* 0x000000ff0b0b7207 */ /* 0x000fc40000000000 */
[----:B------:R-:W-:Y:S01]  /*2bb0*/  LOP3.LUT R10, R10, R3, RZ, 0x3c, !PT ;  /* 0x000000030a0a7212 */ /* 0x000fe200078e3cff */
[----:B------:R-:W-:Y:S02]  /*2bc0*/  UIADD3 UR27, UPT, UPT, UR51, UR6, URZ ;  /* 0x00000006331b7290 */ /* 0x000fe4000fffe0ff */
[----:B------:R-:W-:Y:S01]  /*2bd0*/  UIADD3 UR26, UPT, UPT, UR50, UR4, URZ ;  /* 0x00000004321a7290 */ /* 0x000fe2000fffe0ff */
[----:B------:R-:W-:Y:S11]  /*2be0*/  BRA.U UP1, `(.L_x_46) ;  /* 0xffffffed01587547 */ /* 0x000ff6000b83ffff */
[----:B------:R-:W-:Y:S01]  /*2bf0*/  UIADD3 UR7, UPT, UPT, UR5, 0x40, URZ ;  /* 0x0000004005077890 */ /* 0x000fe2000fffe0ff */
[----:B------:R-:W-:-:S03]  /*2c00*/  SHF.L.U32 R3, R12, 0x1f, RZ ;  /* 0x0000001f0c037819 */ /* 0x000fc600000006ff */
[----:B------:R-:W-:-:S09]  /*2c10*/  ULEA UR4, UR15, UR7, 0x3 ;  /* 0x000000070f047291 */ /* 0x000fd2000f8e18ff */
[----:B------:R-:W2:Y:S02]  /*2c20*/  SYNCS.PHASECHK.TRANS64.TRYWAIT P0, [UR4], R3 ;  /* 0x00000003ff0075a7 */ /* 0x000ea40008001104 */
[----:B--2---:R-:W-:Y:S05]  /*2c30*/  @!P0 BRA `(.L_x_47) ;  /* 0x0000006400ac8947 */ /* 0x004fea0003800000 */
.L_x_146:
[----:B------:R-:W-:-:S04]  /*2c40*/  UIADD3 UR4, UPT, UPT, UR15, 0x1, URZ ;  /* 0x000000010f047890 */ /* 0x000fc8000fffe0ff */
[----:B------:R-:W-:-:S04]  /*2c50*/  UISETP.NE.AND UP0, UPT, UR4, 0x8, UPT ;  /* 0x000000080400788c */ /* 0x000fc8000bf05270 */
[----:B------:R-:W-:Y:S02]  /*2c60*/  USEL UR6, URZ, 0x1, UP0 ;  /* 0x00000001ff067887 */ /* 0x000fe40008000000 */
[----:B------:R-:W-:-:S04]  /*2c70*/  USEL UR4, UR4, URZ, UP0 ;  /* 0x000000ff04047287 */ /* 0x000fc80008000000 */
[----:B------:R-:W-:Y:S01]  /*2c80*/  ULEA UR5, UR4, UR7, 0x3 ;  /* 0x0000000704057291 */ /* 0x000fe2000f8e18ff */
[----:B------:R-:W-:-:S04]  /*2c90*/  LOP3.LUT R2, R12, UR6, RZ, 0x3c, !PT ;  /* 0x000000060c027c12 */ /* 0x000fc8000f8e3cff */
[----:B-1----:R-:W-:-:S04]  /*2ca0*/  SHF.L.U32 R3, R2, 0x1f, RZ ;  /* 0x0000001f02037819 */ /* 0x002fc800000006ff */
[----:B------:R-:W1:Y:S02]  /*2cb0*/  SYNCS.PHASECHK.TRANS64.TRYWAIT P0, [UR5], R3 ;  /* 0x00000003ff0075a7 */ /* 0x000e640008001105 */
[----:B-1----:R-:W-:Y:S05]  /*2cc0*/  @!P0 BRA `(.L_x_48) ;  /* 0x0000006400a08947 */ /* 0x002fea0003800000 */
.L_x_148:
        /* <DEDUP_REMOVED lines=9> */
.L_x_150:
        /* <DEDUP_REMOVED lines=9> */
.L_x_152:
        /* <DEDUP_REMOVED lines=9> */
.L_x_154:
        /* <DEDUP_REMOVED lines=9> */
.L_x_156:
        /* <DEDUP_REMOVED lines=9> */
.L_x_158:
[----:B------:R-:W-:-:S04]  /*2fa0*/  UIADD3 UR4, UPT, UPT, UR4, 0x1, URZ ;  /* 0x0000000104047890 */ /* 0x000fc8000fffe0ff */
[----:B------:R-:W-:-:S04]  /*2fb0*/  UISETP.NE.AND UP0, UPT, UR4, 0x8, UPT ;  /* 0x000000080400788c */ /* 0x000fc8000bf05270 */
[----:B------:R-:W-:Y:S02]  /*2fc0*/  USEL UR5, URZ, 0x1, UP0 ;  /* 0x00000001ff057887 */ /* 0x000fe40008000000 */
[----:B------:R-:W-:-:S04]  /*2fd0*/  USEL UR4, UR4, URZ, UP0 ;  /* 0x000000ff04047287 */ /* 0x000fc80008000000 */
[----:B------:R-:W-:Y:S01]  /*2fe0*/  ULEA UR4, UR4, UR7, 0x3 ;  /* 0x0000000704047291 */ /* 0x000fe2000f8e18ff */
[----:B-1----:R-:W-:-:S04]  /*2ff0*/  LOP3.LUT R3, R2, UR5, RZ, 0x3c, !PT ;  /* 0x0000000502037c12 */ /* 0x002fc8000f8e3cff */
[----:B------:R-:W-:Y:S01]  /*3000*/  SHF.L.U32 R3, R3, 0x1f, RZ ;  /* 0x0000001f03037819 */ /* 0x000fe200000006ff */
[----:B------:R-:W-:-:S07]  /*3010*/  IMAD.U32 R0, RZ, RZ, UR4 ;  /* 0x00000004ff007e24 */ /* 0x000fce000f8e00ff */
.L_x_54:
[----:B-1----:R1:W2:Y:S02]  /*3020*/  SYNCS.PHASECHK.TRANS64.TRYWAIT P0, [R0+URZ], R3 ;  /* 0x00000003000075a7 */ /* 0x0022a400080011ff */
[----:B--2---:R-:W-:Y:S05]  /*3030*/  @!P0 NANOSLEEP.SYNCS 0x989680 ;  /* 0x009896800000895d */ /* 0x004fea0003900000 */
[----:B------:R-:W2:Y:S02]  /*3040*/  @!P0 SYNCS.PHASECHK.TRANS64 P0, [R0+URZ], R3 ;  /* 0x00000003000085a7 */ /* 0x000ea400080010ff */
[----:B--2---:R-:W-:Y:S05]  /*3050*/  @P0 EXIT ;  /* 0x000000000000094d */ /* 0x004fea0003800000 */
[----:B------:R-:W-:Y:S05]  /*3060*/  BRA `(.L_x_54) ;  /* 0xfffffffc00ec7947 */ /* 0x000fea000383ffff */
.L_x_22:
[----:B------:R-:W-:-:S04]  /*3070*/  UISETP.NE.AND UP0, UPT, UR55, URZ, UPT ;  /* 0x000000ff3700728c */ /* 0x000fc8000bf05270 */
[----:B------:R-:W-:-:S09]  /*3080*/  UISETP.NE.OR UP0, UPT, UR18, 0x1, UP0 ;  /* 0x000000011200788c */ /* 0x000fd20008705670 */
[----:B------:R-:W-:Y:S05]  /*3090*/  BRA.U UP0, `(.L_x_55) ;  /* 0x00000005004c7547 */ /* 0x000fea000b800000 */
[----:B------:R-:W-:Y:S01]  /*30a0*/  HFMA2 R3, -RZ, RZ, 0, 0 ;  /* 0x00000000ff037431 */ /* 0x000fe200000001ff */
[----:B------:R-:W-:Y:S01]  /*30b0*/  ISETP.GE.U32.AND P2, PT, R5, 0x2, PT ;  /* 0x000000020500780c */ /* 0x000fe20003f46070 */
[----:B------:R-:W-:Y:S01]  /*30c0*/  IMAD.MOV.U32 R12, RZ, RZ, 0x1 ;  /* 0x00000001ff0c7424 */ /* 0x000fe200078e00ff */
[----:B------:R-:W-:Y:S01]  /*30d0*/  CS2R R6, SRZ ;  /* 0x0000000000067805 */ /* 0x000fe2000001ff00 */
[----:B------:R-:W-:Y:S01]  /*30e0*/  IMAD.MOV.U32 R4, RZ, RZ, RZ ;  /* 0x000000ffff047224 */ /* 0x000fe200078e00ff */
[----:B------:R-:W-:Y:S01]  /*30f0*/  UMOV UR6, 0x400 ;  /* 0x0000040000067882 */ /* 0x000fe20000000000 */
[----:B------:R-:W-:Y:S01]  /*3100*/  UMOV UR5, URZ ;  /* 0x000000ff00057c82 */ /* 0x000fe20008000000 */
[----:B------:R-:W-:-:S12]  /*3110*/  ULEA UR6, UR55, UR6, 0x18 ;  /* 0x0000000637067291 */ /* 0x000fd8000f8ec0ff */
.L_x_59:
[----:B------:R-:W-:Y:S02]  /*3120*/  LEA R0, R3, UR6, 0x3 ;  /* 0x0000000603007c11 */ /* 0x000fe4000f8e18ff */
[----:B------:R-:W-:-:S03]  /*3130*/  SHF.L.U32 R9, R4, 0x1f, RZ ;  /* 0x0000001f04097819 */ /* 0x000fc600000006ff */
[----:B------:R-:W-:Y:S01]  /*3140*/  VIADD R8, R0, 0x110 ;  /* 0x0000011000087836 */ /* 0x000fe20000000000 */
[----:B------:R-:W1:Y:S02]  /*3150*/  SYNCS.PHASECHK.TRANS64.TRYWAIT P0, [R0+URZ+0x100], R9 ;  /* 0x00010009000075a7 */ /* 0x000e6400080011ff */
[----:B-1----:R-:W-:Y:S05]  /*3160*/  @!P0 BRA `(.L_x_56) ;  /* 0x0000006400088947 */ /* 0x002fea0003800000 */
.L_x_159:
[----:B------:R-:W-:Y:S01]  /*3170*/  ULEA UR4, UR5, UR6, 0x3 ;  /* 0x0000000605047291 */ /* 0x000fe2000f8e18ff */
[----:B------:R-:W-:Y:S01]  /*3180*/  PRMT R8, RZ, 0x654, R8 ;  /* 0x00000654ff087816 */ /* 0x000fe20000000008 */
[----:B-1----:R-:W-:Y:S01]  /*3190*/  @!P2 IMAD.MOV.U32 R9, RZ, RZ, 0x10 ;  /* 0x00000010ff09a424 */ /* 0x002fe200078e00ff */
[----:B------:R-:W-:Y:S01]  /*31a0*/  SHF.L.U32 R11, R12, 0x1f, RZ ;  /* 0x0000001f0c0b7819 */ /* 0x000fe200000006ff */
[----:B------:R-:W-:Y:S01]  /*31b0*/  UIADD3 UR7, UPT, UPT, UR4, 0xc0, URZ ;  /* 0x000000c004077890 */ /* 0x000fe2000fffe0ff */
[----:B------:R1:W-:Y:S05]  /*31c0*/  SYNCS.ARRIVE.TRANS64.RED.A1T0 RZ, [R8+URZ], RZ ;  /* 0x000000ff08ff79a7 */ /* 0x0003ea00081004ff */
[----:B------:R-:W-:Y:S01]  /*31d0*/  IMAD.U32 R0, RZ, RZ, UR7 ;  /* 0x00000007ff007e24 */ /* 0x000fe2000f8e00ff */
[----:B------:R-:W2:Y:S04]  /*31e0*/  SYNCS.PHASECHK.TRANS64.TRYWAIT P0, [UR4+0xd0], R11 ;  /* 0x0000d00bff0075a7 */ /* 0x000ea80008001104 */
[----:B------:R-:W-:Y:S01]  /*31f0*/  PRMT R13, R5, 0x654, R0 ;  /* 0x00000654050d7816 */ /* 0x000fe20000000000 */
[----:B-12---:R-:W-:Y:S06]  /*3200*/  @!P0 BRA `(.L_x_57) ;  /* 0x0000006000f48947 */ /* 0x006fec0003800000 */
.L_x_161:
[----:B------:R-:W-:Y:S01]  /*3210*/  ULEA UR8, UR5, UR6, 0x4 ;  /* 0x0000000605087291 */ /* 0x000fe2000f8e20ff */
[----:B------:R-:W-:Y:S01]  /*3220*/  SEL R2, R13, R2, !P2 ;  /* 0x000000020d027207 */ /* 0x000fe20005000000 */
[----:B------:R-:W-:Y:S01]  /*3230*/  UIADD3 UR9, UPT, UPT, UR4, 0xc0, URZ ;  /* 0x000000c004097890 */ /* 0x000fe2000fffe0ff */
[----:B-1----:R-:W-:Y:S01]  /*3240*/  LEA R0, R7, UR6, 0x3 ;  /* 0x0000000607007c11 */ /* 0x002fe2000f8e18ff */
[----:B------:R-:W-:Y:S01]  /*3250*/  UIADD3 UR8, UPT, UPT, UR8, 0x130, URZ ;  /* 0x0000013008087890 */ /* 0x000fe2000fffe0ff */
[----:B------:R1:W-:Y:S01]  /*3260*/  @!P2 SYNCS.ARRIVE.TRANS64.RED RZ, [R2+URZ], R9 ;  /* 0x0000000902ffa9a7 */ /* 0x0003e200080004ff */
[----:B------:R-:W-:Y:S01]  /*3270*/  UIADD3 UR4, UPT, UPT, UR5, 0x1, URZ ;  /* 0x0000000105047890 */ /* 0x000fe2000fffe0ff */
[----:B------:R-:W-:-:S03]  /*3280*/  VIADD R3, R3, 0x1 ;  /* 0x0000000103037836 */ /* 0x000fc60000000000 */
[----:B------:R-:W-:Y:S02]  /*3290*/  UISETP.NE.AND UP0, UPT, UR4, 0x2, UPT ;  /* 0x000000020400788c */ /* 0x000fe4000bf05270 */
[----:B------:R-:W-:Y:S01]  /*32a0*/  ISETP.NE.AND P0, PT, R3, 0x2, PT ;  /* 0x000000020300780c */ /* 0x000fe20003f05270 */
[----:B------:R-:W-:Y:S06]  /*32b0*/  UGETNEXTWORKID.BROADCAST [UR8], [UR9] ;  /* 0x00000000080073ca */ /* 0x000fec0008000100 */
[----:B------:R-:W-:Y:S02]  /*32c0*/  USEL UR7, URZ, 0x1, UP0 ;  /* 0x00000001ff077887 */ /* 0x000fe40008000000 */
[----:B------:R-:W-:-:S04]  /*32d0*/  USEL UR5, UR4, URZ, UP0 ;  /* 0x000000ff04057287 */ /* 0x000fc80008000000 */
[----:B------:R-:W-:Y:S02]  /*32e0*/  LOP3.LUT R12, R12, UR7, RZ, 0x3c, !PT ;  /* 0x000000070c0c7c12 */ /* 0x000fe4000f8e3cff */
[----:B-1----:R-:W-:-:S04]  /*32f0*/  SHF.L.U32 R9, R6, 0x1f, RZ ;  /* 0x0000001f06097819 */ /* 0x002fc800000006ff */
[----:B------:R-:W1:Y:S02]  /*3300*/  SYNCS.PHASECHK.TRANS64.TRYWAIT P1, [R0+URZ+0xc0], R9 ;  /* 0x0000c009000075a7 */ /* 0x000e6400080211ff */
[----:B-1----:R-:W-:Y:S05]  /*3310*/  @!P1 BRA `(.L_x_58) ;  /* 0x0000006000c89947 */ /* 0x002fea0003800000 */
.L_x_162:
[C---:B------:R-:W-:Y:S01]  /*3320*/  LEA R8, R7.reuse, UR6, 0x4 ;  /* 0x0000000607087c11 */ /* 0x040fe2000f8e20ff */
[----:B------:R-:W-:Y:S01]  /*3330*/  VIADD R7, R7, 0x1 ;  /* 0x0000000107077836 */ /* 0x000fe20000000000 */
[----:B------:R-:W-:Y:S01]  /*3340*/  SEL R3, R3, RZ, P0 ;  /* 0x000000ff03037207 */ /* 0x000fe20000000000 */
[----:B-1----:R-:W-:-:S03]  /*3350*/  VIADD R0, R0, 0xd0 ;  /* 0x000000d000007836 */ /* 0x002fc60000000000 */
[----:B------:R-:W1:Y:S01]  /*3360*/  LDS.128 R8, [R8+0x130] ;  /* 0x0001300008087984 */ /* 0x000e620000000c00 */
[C---:B------:R-:W-:Y:S02]  /*3370*/  ISETP.NE.AND P1, PT, R7.reuse, 0x2, PT ;  /* 0x000000020700780c */ /* 0x040fe40003f25270 */
[----:B------:R-:W-:Y:S01]  /*3380*/  PRMT R0, RZ, 0x654, R0 ;  /* 0x00000654ff007816 */ /* 0x000fe20000000000 */
[----:B------:R-:W-:Y:S01]  /*3390*/  @!PT LDS RZ, [RZ] ;  /* 0x00000000fffff984 */ /* 0x000fe20000000800 */
[----:B------:R-:W-:Y:S01]  /*33a0*/  @!PT LDS RZ, [RZ] ;  /* 0x00000000fffff984 */ /* 0x000fe20000000800 */
[----:B------:R-:W-:Y:S01]  /*33b0*/  @!PT LDS RZ, [RZ] ;  /* 0x00000000fffff984 */ /* 0x000fe20000000800 */
[----:B------:R-:W-:Y:S01]  /*33c0*/  @!PT LDS RZ, [RZ] ;  /* 0x00000000fffff984 */ /* 0x000fe20000000800 */
[----:B------:R2:W-:Y:S06]  /*33d0*/  MEMBAR.ALL.CTA ;  /* 0x0000000000007992 */ /* 0x0005ec0000008000 */
[----:B--2---:R-:W2:Y:S01]  /*33e0*/  FENCE.VIEW.ASYNC.S ;  /* 0x00000000000073c6 */ /* 0x004ea20000000000 */
[----:B------:R-:W-:Y:S01]  /*33f0*/  SEL R7, R7, RZ, P1 ;  /* 0x000000ff07077207 */ /* 0x000fe20000800000 */
[----:B--2---:R2:W-:Y:S01]  /*3400*/  SYNCS.ARRIVE.TRANS64.RED.A1T0 RZ, [R0+URZ], RZ ;  /* 0x000000ff00ff79a7 */ /* 0x0045e200081004ff */
[----:B-1----:R-:W-:-:S02]  /*3410*/  LOP3.LUT P3, RZ, R10, 0x1, RZ, 0xc0, !PT ;  /* 0x000000010aff7812 */ /* 0x002fc4000786c0ff */
[----:B------:R-:W-:Y:S02]  /*3420*/  SEL R9, RZ, 0x1, P0 ;  /* 0x00000001ff097807 */ /* 0x000fe40000000000 */
[----:B------:R-:W-:Y:S02]  /*3430*/  SEL R11, RZ, 0x1, P1 ;  /* 0x00000001ff0b7807 */ /* 0x000fe40000800000 */
[----:B------:R-:W-:Y:S02]  /*3440*/  LOP3.LUT R4, R4, R9, RZ, 0x3c, !PT ;  /* 0x0000000904047212 */ /* 0x000fe400078e3cff */
[----:B------:R-:W-:-:S05]  /*3450*/  LOP3.LUT R6, R6, R11, RZ, 0x3c, !PT ;  /* 0x0000000b06067212 */ /* 0x000fca00078e3cff */
[----:B--2---:R-:W-:Y:S05]  /*3460*/  @P3 BRA `(.L_x_59) ;  /* 0xfffffffc002c3947 */ /* 0x004fea000383ffff */
[----:B------:R-:W-:Y:S01]  /*3470*/  ULEA UR4, UR5, UR6, 0x3 ;  /* 0x0000000605047291 */ /* 0x000fe2000f8e18ff */
[----:B------:R-:W-:-:S08]  /*3480*/  SHF.L.U32 R3, R12, 0x1f, RZ ;  /* 0x0000001f0c037819 */ /* 0x000fd000000006ff */
[----:B------:R-:W1:Y:S02]  /*3490*/  SYNCS.PHASECHK.TRANS64 P0, [UR4+0xd0], R3 ;  /* 0x0000d003ff0075a7 */ /* 0x000e640008001004 */
[----:B-1----:R-:W-:Y:S05]  /*34a0*/  @P0 BRA `(.L_x_60) ;  /* 0x0000000000080947 */ /* 0x002fea0003800000 */
[----:B------:R-:W1:Y:S02]  /*34b0*/  SYNCS.PHASECHK.TRANS64.TRYWAIT P0, [UR4+0xd0], R3 ;  /* 0x0000d003ff0075a7 */ /* 0x000e640008001104 */
[----:B-1----:R-:W-:Y:S05]  /*34c0*/  @!P0 BRA `(.L_x_61) ;  /* 0x0000006000708947 */ /* 0x002fea0003800000 */
.L_x_60:
[----:B------:R-:W-:-:S04]  /*34d0*/  UIADD3 UR7, UPT, UPT, UR5, 0x1, URZ ;  /* 0x0000000105077890 */ /* 0x000fc8000fffe0ff */
[----:B------:R-:W-:-:S04]  /*34e0*/  UISETP.NE.AND UP0, UPT, UR7, 0x2, UPT ;  /* 0x000000020700788c */ /* 0x000fc8000bf05270 */
[----:B------:R-:W-:Y:S02]  /*34f0*/  USEL UR8, URZ, 0x1, UP0 ;  /* 0x00000001ff087887 */ /* 0x000fe40008000000 */
[----:B------:R-:W-:-:S04]  /*3500*/  USEL UR7, UR7, URZ, UP0 ;  /* 0x000000ff07077287 */ /* 0x000fc80008000000 */
[----:B------:R-:W-:Y:S01]  /*3510*/  ULEA UR7, UR7, UR6, 0x3 ;  /* 0x0000000607077291 */ /* 0x000fe2000f8e18ff */
[----:B-1----:R-:W-:-:S04]  /*3520*/  LOP3.LUT R3, R12, UR8, RZ, 0x3c, !PT ;  /* 0x000000080c037c12 */ /* 0x002fc8000f8e3cff */
[----:B------:R-:W-:-:S04]  /*3530*/  SHF.L.U32 R0, R3, 0x1f, RZ ;  /* 0x0000001f03007819 */ /* 0x000fc800000006ff */
[----:B------:R-:W1:Y:S02]  /*3540*/  SYNCS.PHASECHK.TRANS64 P0, [UR7+0xd0], R0 ;  /* 0x0000d000ff0075a7 */ /* 0x000e640008001007 */
[----:B-1----:R-:W-:Y:S05]  /*3550*/  @P0 EXIT ;  /* 0x000000000000094d */ /* 0x002fea0003800000 */
[----:B------:R-:W-:Y:S02]  /*3560*/  SHF.L.U32 R3, R3, 0x1f, RZ ;  /* 0x0000001f03037819 */ /* 0x000fe400000006ff */
[----:B------:R-:W-:-:S07]  /*3570*/  MOV R0, UR7 ;  /* 0x0000000700007c02 */ /* 0x000fce0008000f00 */
.L_x_62:
[----:B-1----:R1:W2:Y:S02]  /*3580*/  SYNCS.PHASECHK.TRANS64.TRYWAIT P0, [R0+URZ+0xd0], R3 ;  /* 0x0000d003000075a7 */ /* 0x0022a400080011ff */
[----:B--2---:R-:W-:Y:S05]  /*3590*/  @!P0 NANOSLEEP.SYNCS 0x989680 ;  /* 0x009896800000895d */ /* 0x004fea0003900000 */
[----:B------:R-:W2:Y:S02]  /*35a0*/  @!P0 SYNCS.PHASECHK.TRANS64 P0, [R0+URZ+0xd0], R3 ;  /* 0x0000d003000085a7 */ /* 0x000ea400080010ff */
[----:B--2---:R-:W-:Y:S05]  /*35b0*/  @P0 EXIT ;  /* 0x000000000000094d */ /* 0x004fea0003800000 */
[----:B------:R-:W-:Y:S05]  /*35c0*/  BRA `(.L_x_62) ;  /* 0xfffffffc00ec7947 */ /* 0x000fea000383ffff */
.L_x_55:
[----:B------:R-:W-:Y:S05]  /*35d0*/  BRA.U UP5, `(.L_x_63) ;  /* 0x0000001d05287547 */ /* 0x000fea000b800000 */
[----:B------:R-:W-:Y:S01]  /*35e0*/  UMOV UR5, 0x40 ;  /* 0x0000004000057882 */ /* 0x000fe20000000000 */
[----:B------:R-:W-:Y:S01]  /*35f0*/  NOP ;  /* 0x0000000000007918 */ /* 0x000fe20000000000 */
[----:B------:R-:W-:Y:S01]  /*3600*/  ULEA UR5, UR55, UR5, 0x18 ;  /* 0x0000000537057291 */ /* 0x000fe2000f8ec0ff */
[----:B------:R-:W-:Y:S02]  /*3610*/  UMOV UR6, 0x400 ;  /* 0x0000040000067882 */ /* 0x000fe40000000000 */
[----:B------:R-:W-:-:S06]  /*3620*/  ULEA UR6, UR55, UR6, 0x18 ;  /* 0x0000000637067291 */ /* 0x000fcc000f8ec0ff */
[----:B------:R-:W1:Y:S02]  /*3630*/  LDS.U8 R5, [UR5+0x1c] ;  /* 0x00001c05ff057984 */ /* 0x000e640008000000 */
[----:B-1----:R-:W-:-:S13]  /*3640*/  ISETP.NE.AND P0, PT, R5, RZ, PT ;  /* 0x000000ff0500720c */ /* 0x002fda0003f05270 */
[----:B------:R-:W-:Y:S05]  /*3650*/  @P0 BRA `(.L_x_64) ;  /* 0x0000000400180947 */ /* 0x000fea0003800000 */
[----:B------:R-:W-:Y:S01]  /*3660*/  R2UR UR4, R4 ;  /* 0x00000000040472ca */ /* 0x000fe200000e0000 */
[----:B------:R-:W-:-:S12]  /*3670*/  UIADD3 UR7, UPT, UPT, UR5, 0x8, URZ ;  /* 0x0000000805077890 */ /* 0x000fd8000fffe0ff */
[----:B------:R-:W-:-:S09]  /*3680*/  UISETP.NE.U32.AND UP1, UPT, UR4, 0x1, UPT ;  /* 0x000000010400788c */ /* 0x000fd2000bf25070 */
[----:B------:R-:W-:Y:S05]  /*3690*/  BRA.U !UP1, `(.L_x_65) ;  /* 0x0000000109a47547 */ /* 0x000fea000b800000 */
[----:B------:R-:W-:Y:S01]  /*36a0*/  ELECT P0, URZ, PT ;  /* 0x0000000000ff782f */ /* 0x000fe20003800000 */
[----:B------:R-:W-:-:S12]  /*36b0*/  BSSY B0, `(.L_x_65) ;  /* 0x0000027000007945 */ /* 0x000fd80003800000 */
[----:B------:R-:W-:Y:S05]  /*36c0*/  @!P0 BRA `(.L_x_66) ;  /* 0x0000000000948947 */ /* 0x000fea0003800000 */
[----:B------:R-:W-:-:S05]  /*36d0*/  UMOV UR4, 0x10 ;  /* 0x0000001000047882 */ /* 0x000fca0000000000 */
[----:B------:R-:W-:Y:S04]  /*36e0*/  DEPBAR.LE SB1, 0x36 ;  /* 0x00009d800000791a */ /* 0x000fe80000000000 */
[----:B------:R-:W1:Y:S02]  /*36f0*/  UTCATOMSWS.2CTA.FIND_AND_SET.ALIGN UP0, UR4, UR4 ;  /* 0x00000004000475e3 */ /* 0x000e640008200800 */
[----:B-1----:R-:W-:Y:S01]  /*3700*/  MOV R12, UR4 ;  /* 0x00000004000c7c02 */ /* 0x002fe20008000f00 */
[----:B------:R-:W-:Y:S06]  /*3710*/  BRA.U UP0, `(.L_x_67) ;  /* 0x0000000100187547 */ /* 0x000fec000b800000 */
.L_x_68:
[----:B------:R-:W-:Y:S05]  /*3720*/  NANOSLEEP 0x64 ;  /* 0x000000640000795d */ /* 0x000fea0003800000 */
[----:B------:R-:W-:-:S05]  /*3730*/  UMOV UR4, 0x10 ;  /* 0x0000001000047882 */ /* 0x000fca0000000000 */
[----:B------:R-:W-:Y:S04]  /*3740*/  DEPBAR.LE SB1, 0x36 ;  /* 0x00009d800000791a */ /* 0x000fe80000000000 */
[----:B------:R-:W1:Y:S02]  /*3750*/  UTCATOMSWS.2CTA.FIND_AND_SET.ALIGN UP0, UR4, UR4 ;  /* 0x00000004000475e3 */ /* 0x000e640008200800 */
[----:B-1----:R-:W-:Y:S01]  /*3760*/  MOV R12, UR4 ;  /* 0x00000004000c7c02 */ /* 0x002fe20008000f00 */
[----:B------:R-:W-:Y:S05]  /*3770*/  BRA.U !UP0, `(.L_x_68) ;  /* 0xfffffffd08e87547 */ /* 0x000fea000b83ffff */
.L_x_67:
[----:B------:R-:W1:Y:S01]  /*3780*/  LDS R8, [UR5+0x10] ;  /* 0x00001005ff087984 */ /* 0x000e620008000800 */
[----:B------:R-:W-:Y:S01]  /*3790*/  R2UR UR4, R3 ;  /* 0x00000000030472ca */ /* 0x000fe200000e0000 */
[----:B------:R-:W-:-:S04]  /*37a0*/  IMAD.U32 R5, RZ, RZ, UR6 ;  /* 0x00000006ff057e24 */ /* 0x000fc8000f8e00ff */
[----:B------:R-:W-:-:S08]  /*37b0*/  VIADD R5, R5, 0x150 ;  /* 0x0000015005057836 */ /* 0x000fd00000000000 */
[----:B------:R-:W-:Y:S02]  /*37c0*/  MOV R6, UR4 ;  /* 0x0000000400067c02 */ /* 0x000fe40008000f00 */
[----:B-1----:R-:W-:-:S04]  /*37d0*/  SHF.L.U32 R8, R8, 0x1f, RZ ;  /* 0x0000001f08087819 */ /* 0x002fc800000006ff */
[----:B------:R-:W1:Y:S02]  /*37e0*/  SYNCS.PHASECHK.TRANS64.TRYWAIT P0, [UR5+0x8], R8 ;  /* 0x00000808ff0075a7 */ /* 0x000e640008001105 */
[----:B-1----:R-:W-:Y:S05]  /*37f0*/  @P0 BRA `(.L_x_69) ;  /* 0x0000000000080947 */ /* 0x002fea0003800000 */
[----:B------:R-:W1:Y:S02]  /*3800*/  SYNCS.PHASECHK.TRANS64.TRYWAIT P0, [UR5+0x8], R8 ;  /* 0x00000808ff0075a7 */ /* 0x000e640008001105 */
[----:B-1----:R-:W-:Y:S05]  /*3810*/  @!P0 BRA `(.L_x_70) ;  /* 0x0000005c00b48947 */ /* 0x002fea0003800000 */
.L_x_69:
[----:B------:R-:W-:Y:S01]  /*3820*/  R2UR UR4, R3 ;  /* 0x00000000030472ca */ /* 0x000fe200000e0000 */
[----:B------:R-:W-:Y:S01]  /*3830*/  IMAD.MOV.U32 R9, RZ, RZ, 0xffff ;  /* 0x0000ffffff097424 */ /* 0x000fe200078e00ff */
[----:B------:R-:W-:Y:S01]  /*3840*/  PRMT R6, R6, 0x654, R5 ;  /* 0x0000065406067816 */ /* 0x000fe20000000005 */
[----:B------:R-:W-:Y:S02]  /*3850*/  HFMA2 R5, -RZ, RZ, 0, 5.9604644775390625e-08 ;  /* 0x00000001ff057431 */ /* 0x000fe400000001ff */
[----:B-1----:R-:W-:Y:S02]  /*3860*/  IMAD.MOV.U32 R8, RZ, RZ, 0x4 ;  /* 0x00000004ff087424 */ /* 0x002fe400078e00ff */
[----:B------:R-:W-:Y:S01]  /*3870*/  IMAD.SHL.U32 R11, R12, 0x20, RZ ;  /* 0x000000200c0b7824 */ /* 0x000fe200078e00ff */
[----:B------:R-:W-:-:S05]  /*3880*/  SHF.L.U32 R10, R9, R12, RZ ;  /* 0x0000000c090a7219 */ /* 0x000fca00000006ff */
[----:B------:R-:W-:Y:S01]  /*3890*/  UPRMT UR4, UR4, 0x654, UR7 ;  /* 0x0000065404047896 */ /* 0x000fe20008000007 */
[----:B------:R-:W-:-:S05]  /*38a0*/  SHF.L.U32 R9, R5, R12, RZ ;  /* 0x0000000c05097219 */ /* 0x000fca00000006ff */
[----:B------:R-:W-:-:S03]  /*38b0*/  MOV R7, UR4 ;  /* 0x0000000400077c02 */ /* 0x000fc60008000f00 */
[----:B------:R1:W-:Y:S01]  /*38c0*/  SYNCS.ARRIVE.TRANS64.RED RZ, [UR4], R8 ;  /* 0x00000008ffff79a7 */ /* 0x0003e20008000404 */
[----:B------:R1:W-:Y:S04]  /*38d0*/  STS [UR6+0x150], R11 ;  /* 0x0001500bff007988 */ /* 0x0003e80008000806 */
[----:B------:R1:W-:Y:S04]  /*38e0*/  STAS [R6.64], R12 ;  /* 0x0000000c06007dbd */ /* 0x0003e8000c0008ff */
[----:B------:R1:W-:Y:S04]  /*38f0*/  ATOMS.OR RZ, [UR5+0x14], R10 ;  /* 0x0000140affff798c */ /* 0x0003e8000b000005 */
[----:B------:R1:W-:Y:S04]  /*3900*/  ATOMS.OR RZ, [UR5+0x18], R9 ;  /* 0x00001809ffff798c */ /* 0x0003e8000b000005 */
[----:B------:R1:W-:Y:S02]  /*3910*/  ATOMS.XOR RZ, [UR5+0x10], R5 ;  /* 0x00001005ffff798c */ /* 0x0003e4000b800005 */
.L_x_66:
[----:B------:R-:W-:Y:S05]  /*3920*/  BSYNC B0 ;  /* 0x0000000000007941 */ /* 0x000fea0003800000 */
.L_x_65:
[----:B------:R-:W-:Y:S05]  /*3930*/  BRA.U UP1, `(.L_x_71) ;  /* 0x0000000101707547 */ /* 0x000fea000b800000 */
[----:B------:R-:W-:-:S03]  /*3940*/  UMOV UR4, 0xffffffff ;  /* 0xffffffff00047882 */ /* 0x000fc60000000000 */
[----:B------:R-:W-:Y:S05]  /*3950*/  BRA.DIV UR4, `(.L_x_72) ;  /* 0x0000005e047c7947 */ /* 0x000fea000b800000 */
[----:B------:R-:W-:-:S13]  /*3960*/  ELECT P0, URZ, PT ;  /* 0x0000000000ff782f */ /* 0x000fda0003800000 */
.L_x_166:
[----:B------:R-:W-:Y:S05]  /*3970*/  @!P0 BRA `(.L_x_71) ;  /* 0x0000000000608947 */ /* 0x000fea0003800000 */
[----:B-1----:R-:W1:Y:S02]  /*3980*/  LDS R6, [UR5+0x10] ;  /* 0x00001005ff067984 */ /* 0x002e640008000800 */
[----:B-1----:R-:W-:-:S04]  /*3990*/  SHF.L.U32 R6, R6, 0x1f, RZ ;  /* 0x0000001f06067819 */ /* 0x002fc800000006ff */
[----:B------:R-:W1:Y:S02]  /*39a0*/  SYNCS.PHASECHK.TRANS64.TRYWAIT P0, [UR5+0x8], R6 ;  /* 0x00000806ff0075a7 */ /* 0x000e640008001105 */
[----:B-1----:R-:W-:Y:S05]  /*39b0*/  @P0 BRA `(.L_x_73) ;  /* 0x0000000000080947 */ /* 0x002fea0003800000 */
[----:B------:R-:W1:Y:S02]  /*39c0*/  SYNCS.PHASECHK.TRANS64.TRYWAIT P0, [UR5+0x8], R6 ;  /* 0x00000806ff0075a7 */ /* 0x000e640008001105 */
[----:B-1----:R-:W-:Y:S05]  /*39d0*/  @!P0 BRA `(.L_x_74) ;  /* 0x0000005c00808947 */ /* 0x002fea0003800000 */
.L_x_73:
[----:B------:R-:W2:Y:S01]  /*39e0*/  LDS R8, [UR6+0x150] ;  /* 0x00015006ff087984 */ /* 0x000ea20008000800 */
[----:B------:R-:W-:Y:S01]  /*39f0*/  R2UR UR4, R3 ;  /* 0x00000000030472ca */ /* 0x000fe200000e0000 */
[----:B-1----:R-:W-:Y:S02]  /*3a00*/  IMAD.MOV.U32 R6, RZ, RZ, 0xffff ;  /* 0x0000ffffff067424 */ /* 0x002fe400078e00ff */
[----:B------:R-:W-:-:S10]  /*3a10*/  IMAD.MOV.U32 R5, RZ, RZ, 0x1 ;  /* 0x00000001ff057424 */ /* 0x000fd400078e00ff */
[----:B------:R-:W-:Y:S01]  /*3a20*/  UPRMT UR4, UR4, 0x654, UR7 ;  /* 0x0000065404047896 */ /* 0x000fe20008000007 */
[----:B--2---:R-:W-:Y:S01]  /*3a30*/  IMAD.SHL.U32 R7, R8, 0x20, RZ ;  /* 0x0000002008077824 */ /* 0x004fe200078e00ff */
[-C--:B------:R-:W-:Y:S02]  /*3a40*/  SHF.L.U32 R6, R6, R8.reuse, RZ ;  /* 0x0000000806067219 */ /* 0x080fe400000006ff */
[----:B------:R-:W-:Y:S02]  /*3a50*/  SHF.L.U32 R8, R5, R8, RZ ;  /* 0x0000000805087219 */ /* 0x000fe400000006ff */
[----:B------:R2:W-:Y:S04]  /*3a60*/  STS [UR6+0x150], R7 ;  /* 0x00015007ff007988 */ /* 0x0005e80008000806 */
[----:B------:R2:W-:Y:S04]  /*3a70*/  ATOMS.OR RZ, [UR5+0x14], R6 ;  /* 0x00001406ffff798c */ /* 0x0005e8000b000005 */
[----:B------:R2:W-:Y:S01]  /*3a80*/  ATOMS.OR RZ, [UR5+0x18], R8 ;  /* 0x00001808ffff798c */ /* 0x0005e2000b000005 */
[----:B------:R-:W-:Y:S03]  /*3a90*/  SYNCS.ARRIVE.TRANS64.RED.A1T0 RZ, [UR4], RZ ;  /* 0x000000ffffff79a7 */ /* 0x000fe60008100404 */
[----:B------:R2:W-:Y:S01]  /*3aa0*/  ATOMS.XOR RZ, [UR5+0x10], R5 ;  /* 0x00001005ffff798c */ /* 0x0005e2000b800005 */
[----:B------:R-:W-:Y:S05]  /*3ab0*/  BRA `(.L_x_71) ;  /* 0x0000000000107947 */ /* 0x000fea0003800000 */
.L_x_64:
[----:B------:R-:W-:Y:S02]  /*3ac0*/  MOV R5, 0xffffffff ;  /* 0xffffffff00057802 */ /* 0x000fe40000000f00 */
[----:B------:R-:W-:-:S03]  /*3ad0*/  MOV R6, 0x3b00 ;  /* 0x00003b0000067802 */ /* 0x000fc60000000f00 */
[----:B------:R1:W-:Y:S04]  /*3ae0*/  STS [UR6+0x150], R5 ;  /* 0x00015005ff007988 */ /* 0x0003e80008000806 */
[----:B-1---5:R-:W-:Y:S05]  /*3af0*/  CALL.REL.NOINC `($__internal_1_$__cuda_sm10x_tcgen05_guardrail_trap_phase_invalid_during_alloc) ;  /* 0x0000006000ac7944 */ /* 0x022fea0003c00000 */
.L_x_71:
[----:B------:R-:W-:Y:S05]  /*3b00*/  WARPSYNC.ALL ;  /* 0x0000000000007948 */ /* 0x000fea0003800000 */
[----:B------:R-:W3:Y:S01]  /*3b10*/  S2UR UR43, SR_CgaCtaId ;  /* 0x00000000002b79c3 */ /* 0x000ee20000008800 */
[----:B------:R-:W-:Y:S01]  /*3b20*/  UMOV UR4, 0x400 ;  /* 0x0000040000047882 */ /* 0x000fe20000000000 */
[----:B------:R-:W-:-:S06]  /*3b30*/  NOP ;  /* 0x0000000000007918 */ /* 0x000fcc0000000000 */
[----:B------:R-:W-:Y:S06]  /*3b40*/  BAR.ARV 0x6, 0xa0 ;  /* 0x0182800000007b1d */ /* 0x000fec0000002000 */
[----:B------:R-:W4:Y:S01]  /*3b50*/  LDCU UR11, c[0x0][0x38c] ;  /* 0x00007180ff0b77ac */ /* 0x000f220008000800 */
[----:B------:R-:W-:Y:S01]  /*3b60*/  LOP3.LUT R2, R2, 0xffff, RZ, 0xc0, !PT ;  /* 0x0000ffff02027812 */ /* 0x000fe200078ec0ff */
[----:B------:R-:W-:Y:S01]  /*3b70*/  IMAD.MOV.U32 R14, RZ, RZ, 0x1 ;  /* 0x00000001ff0e7424 */ /* 0x000fe200078e00ff */
[----:B------:R-:W-:Y:S02]  /*3b80*/  LOP3.LUT R0, R0, 0xffff, RZ, 0xc0, !PT ;  /* 0x0000ffff00007812 */ /* 0x000fe400078ec0ff */
[----:B-1----:R-:W-:-:S02]  /*3b90*/  CS2R R12, SRZ ;  /* 0x00000000000c7805 */ /* 0x002fc4000001ff00 */
[----:B------:R-:W-:Y:S01]  /*3ba0*/  R2UR UR12, R4 ;  /* 0x00000000040c72ca */ /* 0x000fe200000e0000 */
[----:B--2---:R-:W-:Y:S01]  /*3bb0*/  IMAD.MOV.U32 R7, RZ, RZ, RZ ;  /* 0x000000ffff077224 */ /* 0x004fe200078e00ff */
[----:B------:R-:W-:Y:S01]  /*3bc0*/  R2UR UR53, R2 ;  /* 0x00000000023572ca */ /* 0x000fe200000e0000 */
[----:B------:R-:W1:Y:S01]  /*3bd0*/  LDCU UR71, c[0x0][0x370] ;  /* 0x00006e00ff4777ac */ /* 0x000e620008000800 */
[----:B------:R-:W-:Y:S01]  /*3be0*/  R2UR UR73, R0 ;  /* 0x00000000004972ca */ /* 0x000fe200000e0000 */
[----:B---3--:R-:W-:Y:S01]  /*3bf0*/  ULEA UR43, UR43, UR4, 0x18 ;  /* 0x000000042b2b7291 */ /* 0x008fe2000f8ec0ff */
[----:B------:R-:W-:Y:S01]  /*3c00*/  UMOV UR69, URZ ;  /* 0x000000ff00457c82 */ /* 0x000fe20008000000 */
[----:B------:R-:W-:Y:S02]  /*3c10*/  UISETP.GE.AND UP5, UPT, UR42, 0x1, UPT ;  /* 0x000000012a00788c */ /* 0x000fe4000bfa6270 */
[----:B------:R-:W-:Y:S02]  /*3c20*/  UIADD3 UR6, UPT, UPT, UR43, 0x6400, URZ ;  /* 0x000064002b067890 */ /* 0x000fe4000fffe0ff */
[----:B----4-:R-:W-:-:S03]  /*3c30*/  UIADD3 UR11, UPT, UPT, UR11, 0xff, URZ ;  /* 0x000000ff0b0b7890 */ /* 0x010fc6000fffe0ff */
[----:B------:R-:W2:Y:S01]  /*3c40*/  LDS R5, [UR43+0x150] ;  /* 0x0001502bff057984 */ /* 0x000ea20008000800 */
[----:B------:R-:W-:Y:S02]  /*3c50*/  UIADD3 UR4, UPT, UPT, UR43, 0x2e400, URZ ;  /* 0x0002e4002b047890 */ /* 0x000fe4000fffe0ff */
[----:B------:R-:W-:Y:S02]  /*3c60*/  USHF.R.S32.HI UR9, URZ, 0x1f, UR11 ;  /* 0x0000001fff097899 */ /* 0x000fe4000801140b */
[----:B------:R-:W-:Y:S02]  /*3c70*/  USHF.R.U32.HI UR10, URZ, 0x4, UR6 ;  /* 0x00000004ff0a7899 */ /* 0x000fe40008011606 */
[----:B------:R-:W-:Y:S02]  /*3c80*/  UIADD3 UR5, UPT, UPT, UR43, 0x26400, URZ ;  /* 0x000264002b057890 */ /* 0x000fe4000fffe0ff */
[----:B------:R-:W-:Y:S02]  /*3c90*/  USHF.R.U32.HI UR6, URZ, 0x4, UR4 ;  /* 0x00000004ff067899 */ /* 0x000fe40008011604 */
[----:B------:R-:W-:-:S02]  /*3ca0*/  UIADD3 UR7, UPT, UPT, UR43, 0x32400, URZ ;  /* 0x000324002b077890 */ /* 0x000fc4000fffe0ff */
[----:B------:R-:W-:Y:S02]  /*3cb0*/  ULEA.HI UR4, UR9, UR11, URZ, 0x8 ;  /* 0x0000000b09047291 */ /* 0x000fe4000f8f40ff */
[----:B------:R-:W-:Y:S02]  /*3cc0*/  USHF.R.U32.HI UR8, URZ, 0x4, UR5 ;  /* 0x00000004ff087899 */ /* 0x000fe40008011605 */
[----:B------:R-:W-:Y:S02]  /*3cd0*/  USHF.R.U32.HI UR5, URZ, 0x4, UR7 ;  /* 0x00000004ff057899 */ /* 0x000fe40008011607 */
[----:B------:R-:W-:Y:S02]  /*3ce0*/  USHF.R.S32.HI UR72, URZ, 0x8, UR4 ;  /* 0x00000008ff487899 */ /* 0x000fe40008011404 */
[----:B------:R-:W-:Y:S02]  /*3cf0*/  ULOP3.LUT UR8, UR8, 0x3fff, URZ, 0xc0, !UPT ;  /* 0x00003fff08087892 */ /* 0x000fe4000f8ec0ff */
[----:B------:R-:W-:-:S02]  /*3d00*/  ULOP3.LUT UR6, UR6, 0x3fff, URZ, 0xc0, !UPT ;  /* 0x00003fff06067892 */ /* 0x000fc4000f8ec0ff */
[----:B------:R-:W-:Y:S02]  /*3d10*/  ULOP3.LUT UR5, UR5, 0x3fff, URZ, 0xc0, !UPT ;  /* 0x00003fff05057892 */ /* 0x000fe4000f8ec0ff */
[----:B------:R-:W-:Y:S02]  /*3d20*/  UISETP.LT.AND UP0, UPT, UR72, 0x1, UPT ;  /* 0x000000014800788c */ /* 0x000fe4000bf01270 */
[----:B------:R-:W-:Y:S02]  /*3d30*/  ULOP3.LUT UR63, UR8, 0x10000, URZ, 0xfc, !UPT ;  /* 0x00010000083f7892 */ /* 0x000fe4000f8efcff */
[----:B------:R-:W-:Y:S02]  /*3d40*/  ULOP3.LUT UR64, UR6, 0x10000, URZ, 0xfc, !UPT ;  /* 0x0001000006407892 */ /* 0x000fe4000f8efcff */
[----:B------:R-:W-:Y:S02]  /*3d50*/  ULOP3.LUT UR65, UR5, 0x10000, URZ, 0xfc, !UPT ;  /* 0x0001000005417892 */ /* 0x000fe4000f8efcff */
[----:B------:R-:W-:-:S02]  /*3d60*/  USEL UR8, UR72, 0x1, !UP0 ;  /* 0x0000000148087887 */ /* 0x000fc4000c000000 */
[----:B------:R-:W-:Y:S02]  /*3d70*/  ULOP3.LUT UR10, UR10, 0x3fff, URZ, 0xc0, !UPT ;  /* 0x00003fff0a0a7892 */ /* 0x000fe4000f8ec0ff */
[----:B------:R-:W-:Y:S01]  /*3d80*/  UISETP.NE.AND UP4, UPT, UR42, 0x1, UPT ;  /* 0x000000012a00788c */ /* 0x000fe2000bf85270 */
[----:B--2---:R-:W-:Y:S01]  /*3d90*/  R2UR UR36, R5 ;  /* 0x00000000052472ca */ /* 0x004fe200000e0000 */
[----:B------:R-:W-:Y:S01]  /*3da0*/  IMAD.U32 R5, RZ, RZ, UR8 ;  /* 0x00000008ff057e24 */ /* 0x000fe2000f8e00ff */
[----:B------:R-:W2:Y:S01]  /*3db0*/  LDCU UR70, c[0x0][0x374] ;  /* 0x00006e80ff4677ac */ /* 0x000ea20008000800 */
[----:B------:R-:W-:Y:S02]  /*3dc0*/  ULOP3.LUT UR62, UR10, 0x10000, URZ, 0xfc, !UPT ;  /* 0x000100000a3e7892 */ /* 0x000fe4000f8efcff */
[----:B------:R-:W-:Y:S01]  /*3dd0*/  UISETP.NE.AND UP3, UPT, UR12, URZ, UPT ;  /* 0x000000ff0c00728c */ /* 0x000fe2000bf65270 */
[----:B------:R-:W-:Y:S01]  /*3de0*/  UMOV UR39, URZ ;  /* 0x000000ff00277c82 */ /* 0x000fe20008000000 */
[----:B------:R-:W-:-:S06]  /*3df0*/  UMOV UR38, URZ ;  /* 0x000000ff00267c82 */ /* 0x000fcc0008000000 */
[----:B------:R-:W-:Y:S02]  /*3e00*/  UIADD3 UR4, UPT, UPT, UR36, 0x90, URZ ;  /* 0x0000009024047890 */ /* 0x000fe4000fffe0ff */
[----:B------:R-:W-:Y:S02]  /*3e10*/  UIADD3 UR54, UPT, UPT, UR36, 0x80, URZ ;  /* 0x0000008024367890 */ /* 0x000fe4000fffe0ff */
[----:B------:R-:W-:Y:S02]  /*3e20*/  UIADD3 UR60, UPT, UPT, UR36, 0x84, URZ ;  /* 0x00000084243c7890 */ /* 0x000fe4000fffe0ff */
[----:B------:R-:W-:Y:S01]  /*3e30*/  UIADD3 UR58, UPT, UPT, UR36, 0x88, URZ ;  /* 0x00000088243a7890 */ /* 0x000fe2000fffe0ff */
[----:B------:R-:W-:Y:S01]  /*3e40*/  IMAD.U32 R6, RZ, RZ, UR4 ;  /* 0x00000004ff067e24 */ /* 0x000fe2000f8e00ff */
[----:B------:R-:W-:Y:S02]  /*3e50*/  UIADD3 UR56, UPT, UPT, UR36, 0x8c, URZ ;  /* 0x0000008c24387890 */ /* 0x000fe4000fffe0ff */
[----:B------:R-:W-:-:S02]  /*3e60*/  USHF.R.U32.HI UR7, URZ, 0x11, UR54 ;  /* 0x00000011ff077899 */ /* 0x000fc40008011636 */
[----:B------:R-:W-:Y:S02]  /*3e70*/  USHF.R.U32.HI UR6, URZ, 0x11, UR60 ;  /* 0x00000011ff067899 */ /* 0x000fe4000801163c */
[----:B------:R-:W-:Y:S02]  /*3e80*/  USHF.R.U32.HI UR5, URZ, 0x11, UR58 ;  /* 0x00000011ff057899 */ /* 0x000fe4000801163a */
[----:B------:R-:W-:Y:S02]  /*3e90*/  USHF.R.U32.HI UR4, URZ, 0x11, UR56 ;  /* 0x00000011ff047899 */ /* 0x000fe40008011638 */
[----:B------:R-:W-:Y:S02]  /*3ea0*/  ULOP3.LUT UR7, UR7, 0x6000, URZ, 0xc0, !UPT ;  /* 0x0000600007077892 */ /* 0x000fe4000f8ec0ff */
[----:B------:R-:W-:Y:S02]  /*3eb0*/  ULOP3.LUT UR6, UR6, 0x6000, URZ, 0xc0, !UPT ;  /* 0x0000600006067892 */ /* 0x000fe4000f8ec0ff */
[----:B------:R-:W-:-:S02]  /*3ec0*/  ULOP3.LUT UR5, UR5, 0x6000, URZ, 0xc0, !UPT ;  /* 0x0000600005057892 */ /* 0x000fc4000f8ec0ff */
[----:B------:R-:W-:Y:S02]  /*3ed0*/  ULOP3.LUT UR4, UR4, 0x6000, URZ, 0xc0, !UPT ;  /* 0x0000600004047892 */ /* 0x000fe4000f8ec0ff */
[----:B------:R-:W-:Y:S02]  /*3ee0*/  ULOP3.LUT UR77, UR7, 0x1010, URZ, 0xfc, !UPT ;  /* 0x00001010074d7892 */ /* 0x000fe4000f8efcff */
[----:B------:R-:W-:Y:S02]  /*3ef0*/  ULOP3.LUT UR76, UR6, 0x1010, URZ, 0xfc, !UPT ;  /* 0x00001010064c7892 */ /* 0x000fe4000f8efcff */
[----:B------:R-:W-:Y:S02]  /*3f00*/  ULOP3.LUT UR75, UR5, 0x1010, URZ, 0xfc, !UPT ;  /* 0x00001010054b7892 */ /* 0x000fe4000f8efcff */
[----:B-12---:R-:W-:-:S12]  /*3f10*/  ULOP3.LUT UR74, UR4, 0x1010, URZ, 0xfc, !UPT ;  /* 0x00001010044a7892 */ /* 0x006fd8000f8efcff */
.L_x_84:
[C---:B------:R-:W-:Y:S02]  /*3f20*/  LEA R2, R13.reuse, UR43, 0x3 ;  /* 0x0000002b0d027c11 */ /* 0x040fe4000f8e18ff */
[----:B------:R-:W-:Y:S02]  /*3f30*/  SHF.L.U32 R9, R12, 0x1f, RZ ;  /* 0x0000001f0c097819 */ /* 0x000fe400000006ff */
[----:B------:R-:W-:Y:S02]  /*3f40*/  LEA R10, R13, UR43, 0x4 ;  /* 0x0000002b0d0a7c11 */ /* 0x000fe4000f8e20ff */
[----:B------:R-:W1:Y:S02]  /*3f50*/  SYNCS.PHASECHK.TRANS64.TRYWAIT P0, [R2+URZ+0xc0], R9 ;  /* 0x0000c009020075a7 */ /* 0x000e6400080011ff */
[----:B-1-3--:R-:W-:Y:S05]  /*3f60*/  @!P0 BRA `(.L_x_75) ;  /* 0x0000005800348947 */ /* 0x00afea0003800000 */
.L_x_167:
[----:B-1----:R-:W1:Y:S01]  /*3f70*/  LDS.128 R8, [R10+0x130] ;  /* 0x000130000a087984 */ /* 0x002e620000000c00 */
[----:B------:R-:W-:Y:S01]  /*3f80*/  @!PT LDS RZ, [RZ] ;  /* 0x00000000fffff984 */ /* 0x000fe20000000800 */
[----:B------:R-:W-:Y:S01]  /*3f90*/  @!PT LDS RZ, [RZ] ;  /* 0x00000000fffff984 */ /* 0x000fe20000000800 */
[----:B------:R-:W-:Y:S01]  /*3fa0*/  @!PT LDS RZ, [RZ] ;  /* 0x00000000fffff984 */ /* 0x000fe20000000800 */
[----:B------:R-:W-:Y:S01]  /*3fb0*/  @!PT LDS RZ, [RZ] ;  /* 0x00000000fffff984 */ /* 0x000fe20000000800 */
[----:B------:R2:W-:Y:S06]  /*3fc0*/  MEMBAR.ALL.CTA ;  /* 0x0000000000007992 */ /* 0x0005ec0000008000 */
[----:B--2---:R-:W2:Y:S01]  /*3fd0*/  FENCE.VIEW.ASYNC.S ;  /* 0x00000000000073c6 */ /* 0x004ea20000000000 */
[----:B-1----:R-:W-:-:S13]  /*3fe0*/  LOP3.LUT P0, RZ, R10, 0x1, RZ, 0xc0, !PT ;  /* 0x000000010aff7812 */ /* 0x002fda000780c0ff */
[----:B--2---:R-:W-:Y:S01]  /*3ff0*/  VOTEU.ANY UP2, P0 ;  /* 0x0000000000ff7886 */ /* 0x004fe20000040100 */
[----:B------:R-:W-:-:S13]  /*4000*/  PLOP3.LUT P0, PT, PT, PT, UP2, 0x80, 0x8 ;  /* 0x000000000008781c */ /* 0x000fda0003f0f028 */
[----:B------:R-:W-:Y:S02]  /*4010*/  @P0 MOV R0, R8 ;  /* 0x0000000800000202 */ /* 0x000fe40000000f00 */
[----:B------:R-:W-:Y:S02]  /*4020*/  @P0 LOP3.LUT R8, R9, 0xffff, RZ, 0xc0, !PT ;  /* 0x0000ffff09080812 */ /* 0x000fe400078ec0ff */
[----:B------:R-:W-:Y:S01]  /*4030*/  @P0 R2UR UR5, R0 ;  /* 0x00000000000502ca */ /* 0x000fe200000e0000 */
[----:B------:R-:W-:Y:S01]  /*4040*/  VIADD R0, R2, 0xd0 ;  /* 0x000000d002007836 */ /* 0x000fe20000000000 */
[----:B------:R-:W-:-:S04]  /*4050*/  @P0 R2UR UR4, R8 ;  /* 0x00000000080402ca */ /* 0x000fc800000e0000 */
[----:B------:R-:W-:-:S04]  /*4060*/  PRMT R0, RZ, 0x654, R0 ;  /* 0x00000654ff007816 */ /* 0x000fc80000000000 */
[----:B------:R1:W-:Y:S03]  /*4070*/  SYNCS.ARRIVE.TRANS64.RED.A1T0 RZ, [R0+URZ], RZ ;  /* 0x000000ff00ff79a7 */ /* 0x0003e600081004ff */
[----:B------:R-:W-:Y:S02]  /*4080*/  @UP2 UMOV UR68, UR5 ;  /* 0x0000000500442c82 */ /* 0x000fe40008000000 */
[----:B------:R-:W-:Y:S01]  /*4090*/  @UP2 UMOV UR66, UR4 ;  /* 0x0000000400422c82 */ /* 0x000fe20008000000 */
[----:B------:R-:W-:Y:S05]  /*40a0*/  BRA.U !UP5, `(.L_x_76) ;  /* 0x000000010dd07547 */ /* 0x000fea000b800000 */
[----:B------:R-:W2:Y:S01]  /*40b0*/  LDCU.128 UR12, c[0x0][0xf10] ;  /* 0x0001e200ff0c77ac */ /* 0x000ea20008000c00 */
[----:B------:R-:W3:Y:S01]  /*40c0*/  LDCU UR21, c[0x0][0xf20] ;  /* 0x0001e400ff1577ac */ /* 0x000ee20008000800 */
[----:B------:R-:W4:Y:S01]  /*40d0*/  LDCU UR20, c[0x0][0xf0c] ;  /* 0x0001e180ff1477ac */ /* 0x000f220008000800 */
[----:B------:R-:W1:Y:S01]  /*40e0*/  LDCU.64 UR8, c[0x0][0xf28] ;  /* 0x0001e500ff0877ac */ /* 0x000e620008000a00 */
[----:B--2---:R-:W-:Y:S02]  /*40f0*/  UIMAD.WIDE.U32 UR6, UR70, UR15, URZ ;  /* 0x0000000f460672a5 */ /* 0x004fe4000f8e00ff */
[----:B------:R-:W-:Y:S02]  /*4100*/  UIMAD.WIDE.U32 UR4, UR71, UR12, URZ ;  /* 0x0000000c470472a5 */ /* 0x000fe4000f8e00ff */
[----:B------:R-:W-:Y:S02]  /*4110*/  UISETP.NE.AND UP0, UPT, UR14, 0x1, UPT ;  /* 0x000000010e00788c */ /* 0x000fe4000bf05270 */
[----:B------:R-:W-:Y:S01]  /*4120*/  UIMAD.WIDE.U32 UR18, UR66, UR15, URZ ;  /* 0x0000000f421272a5 */ /* 0x000fe2000f8e00ff */
[----:B------:R-:W-:-:S02]  /*4130*/  UMOV UR6, UR7 ;  /* 0x0000000700067c82 */ /* 0x000fc40008000000 */
[----:B------:R-:W-:Y:S01]  /*4140*/  UMOV UR4, UR5 ;  /* 0x0000000500047c82 */ /* 0x000fe20008000000 */
[----:B---3--:R-:W-:Y:S02]  /*4150*/  USHF.R.U32.HI UR6, URZ, UR21, UR6 ;  /* 0x00000015ff067299 */ /* 0x008fe40008011606 */
[----:B----4-:R-:W-:Y:S02]  /*4160*/  UISETP.NE.AND UP1, UPT, UR20, 0x1, UPT ;  /* 0x000000011400788c */ /* 0x010fe4000bf25270 */
[----:B------:R-:W-:Y:S02]  /*4170*/  USHF.R.U32.HI UR4, URZ, UR13, UR4 ;  /* 0x0000000dff047299 */ /* 0x000fe40008011604 */
[----:B------:R-:W-:Y:S02]  /*4180*/  USEL UR5, UR70, UR6, !UP0 ;  /* 0x0000000646057287 */ /* 0x000fe4000c000000 */
[----:B------:R-:W-:Y:S02]  /*4190*/  USEL UR6, UR71, UR4, !UP1 ;  /* 0x0000000447067287 */ /* 0x000fe4000c800000 */
[----:B-1----:R-:W-:Y:S01]  /*41a0*/  UIMAD.WIDE.U32 UR10, UR5, UR8, URZ ;  /* 0x00000008050a72a5 */ /* 0x002fe2000f8e00ff */
[----:B------:R-:W-:Y:S01]  /*41b0*/  UMOV UR4, UR19 ;  /* 0x0000001300047c82 */ /* 0x000fe20008000000 */
[----:B------:R-:W-:-:S02]  /*41c0*/  UIMAD.WIDE.U32 UR16, UR68, UR12, URZ ;  /* 0x0000000c441072a5 */ /* 0x000fc4000f8e00ff */
        /* <DEDUP_REMOVED lines=34> */
.L_x_76:
[----:B------:R-:W2:Y:S02]  /*43f0*/  LDCU UR4, c[0x0][0xf30] ;  /* 0x0001e600ff0477ac */ /* 0x000ea40008000800 */
[----:B--2---:R-:W-:-:S09]  /*4400*/  UISETP.NE.AND UP0, UPT, UR4, 0x1, UPT ;  /* 0x000000010400788c */ /* 0x004fd2000bf05270 */
[----:B------:R-:W-:Y:S05]  /*4410*/  BRA.U UP0, `(.L_x_77) ;  /* 0x00000001003c7547 */ /* 0x000fea000b800000 */
[----:B------:R-:W2:Y:S01]  /*4420*/  LDCU.128 UR8, c[0x0][0xf10] ;  /* 0x0001e200ff0877ac */ /* 0x000ea20008000c00 */
[----:B------:R-:W3:Y:S01]  /*4430*/  LDCU UR12, c[0x0][0xf0c] ;  /* 0x0001e180ff0c77ac */ /* 0x000ee20008000800 */
[----:B------:R-:W4:Y:S01]  /*4440*/  LDCU UR13, c[0x0][0xf20] ;  /* 0x0001e400ff0d77ac */ /* 0x000f220008000800 */
[----:B--2---:R-:W-:Y:S02]  /*4450*/  UIMAD.WIDE.U32 UR6, UR68, UR8, URZ ;  /* 0x00000008440672a5 */ /* 0x004fe4000f8e00ff */
[----:B------:R-:W-:Y:S02]  /*4460*/  UIMAD.WIDE.U32 UR4, UR66, UR11, URZ ;  /* 0x0000000b420472a5 */ /* 0x000fe4000f8e00ff */
[----:B---3--:R-:W-:Y:S02]  /*4470*/  UISETP.NE.AND UP0, UPT, UR12, 0x1, UPT ;  /* 0x000000010c00788c */ /* 0x008fe4000bf05270 */
[----:B------:R-:W-:Y:S01]  /*4480*/  UISETP.NE.AND UP1, UPT, UR10, 0x1, UPT ;  /* 0x000000010a00788c */ /* 0x000fe2000bf25270 */
[----:B------:R-:W-:-:S02]  /*4490*/  UMOV UR6, UR7 ;  /* 0x0000000700067c82 */ /* 0x000fc40008000000 */
[----:B------:R-:W-:Y:S01]  /*44a0*/  UMOV UR4, UR5 ;  /* 0x0000000500047c82 */ /* 0x000fe20008000000 */
[----:B------:R-:W-:Y:S02]  /*44b0*/  USHF.R.U32.HI UR9, URZ, UR9, UR6 ;  /* 0x00000009ff097299 */ /* 0x000fe40008011606 */
[----:B----4-:R-:W-:Y:S02]  /*44c0*/  USHF.R.U32.HI UR4, URZ, UR13, UR4 ;  /* 0x0000000dff047299 */ /* 0x010fe40008011604 */
[----:B------:R-:W-:Y:S02]  /*44d0*/  USEL UR5, UR68, UR9, !UP0 ;  /* 0x0000000944057287 */ /* 0x000fe4000c000000 */
[----:B------:R-:W-:-:S04]  /*44e0*/  USEL UR4, UR66, UR4, !UP1 ;  /* 0x0000000442047287 */ /* 0x000fc8000c800000 */
[----:B------:R-:W-:-:S04]  /*44f0*/  UIADD3 UR4, UPT, UPT, UR5, -UR4, URZ ;  /* 0x8000000405047290 */ /* 0x000fc8000fffe0ff */
[----:B------:R-:W-:-:S12]  /*4500*/  UIMAD UR66, UR4, UR10, UR66 ;  /* 0x0000000a044272a4 */ /* 0x000fd8000f8e0242 */
.L_x_77:
[----:B------:R-:W-:Y:S01]  /*4510*/  IADD3 R13, PT, PT, R13, 0x1, RZ ;  /* 0x000000010d0d7810 */ /* 0x000fe20007ffe0ff */
[----:B------:R-:W-:Y:S06]  /*4520*/  BRA.U UP3, `(.L_x_78) ;  /* 0x0000000503e07547 */ /* 0x000fec000b800000 */
[----:B------:R-:W2:Y:S01]  /*4530*/  LDCU UR4, c[0x0][0x38c] ;  /* 0x00007180ff0477ac */ /* 0x000ea20008000800 */
[----:B------:R-:W-:Y:S02]  /*4540*/  PLOP3.LUT P1, PT, PT, PT, PT, 0x80, 0x8 ;  /* 0x000000000008781c */ /* 0x000fe40003f2f070 */
[----:B------:R-:W-:Y:S01]  /*4550*/  SHF.L.U32 R9, R14, 0x1f, RZ ;  /* 0x0000001f0e097819 */ /* 0x000fe200000006ff */
[----:B------:R-:W-:Y:S01]  /*4560*/  ULEA UR67, UR69, UR43, 0x3 ;  /* 0x0000002b45437291 */ /* 0x000fe2000f8e18ff */
[----:B------:R-:W-:Y:S01]  /*4570*/  R2UR UR5, R6 ;  /* 0x00000000060572ca */ /* 0x000fe200000e0000 */
[----:B------:R-:W-:Y:S02]  /*4580*/  ULEA UR37, UR69, UR36, 0x6 ;  /* 0x0000002445257291 */ /* 0x000fe4000f8e30ff */
[----:B--2---:R-:W-:-:S06]  /*4590*/  UISETP.GE.AND UP0, UPT, UR4, 0x1, UPT ;  /* 0x000000010400788c */ /* 0x004fcc000bf06270 */
[----:B------:R-:W-:-:S05]  /*45a0*/  PLOP3.LUT P0, PT, PT, PT, UP0, 0x80, 0x8 ;  /* 0x000000000008781c */ /* 0x000fca0003f0f008 */
[----:B------:R-:W-:-:S08]  /*45b0*/  @UP0 ULEA UR4, UR39, UR43, 0x3 ;  /* 0x0000002b27040291 */ /* 0x000fd0000f8e18ff */
[----:B-1----:R-:W-:-:S04]  /*45c0*/  @P0 SHF.L.U32 R0, R7, 0x1f, RZ ;  /* 0x0000001f07000819 */ /* 0x002fc800000006ff */
[----:B------:R1:W2:Y:S01]  /*45d0*/  @P0 SYNCS.PHASECHK.TRANS64.TRYWAIT P1, [UR4], R0 ;  /* 0x00000000ff0005a7 */ /* 0x0002a20008021104 */
[----:B------:R-:W-:-:S04]  /*45e0*/  ULEA.HI UR4, UR26, UR26, URZ, 0x1 ;  /* 0x0000001a1a047291 */ /* 0x000fc8000f8f08ff */
[----:B------:R-:W-:-:S04]  /*45f0*/  ULOP3.LUT UR4, UR4, 0x7ffffffe, URZ, 0xc0, !UPT ;  /* 0x7ffffffe04047892 */ /* 0x000fc8000f8ec0ff */
[----:B------:R-:W-:-:S04]  /*4600*/  UIADD3 UR4, UPT, UPT, -UR4, UR26, URZ ;  /* 0x0000001a04047290 */ /* 0x000fc8000fffe1ff */
[----:B------:R-:W-:Y:S01]  /*4610*/  ULEA UR55, UR4, UR5, 0x1 ;  /* 0x0000000504377291 */ /* 0x000fe2000f8e08ff */
[----:B------:R-:W3:Y:S02]  /*4620*/  SYNCS.PHASECHK.TRANS64.TRYWAIT P0, [UR67+0xf0], R9 ;  /* 0x0000f009ff0075a7 */ /* 0x000ee40008001143 */
[----:B-123--:R-:W-:Y:S09]  /*4630*/  @!P0 BRA `(.L_x_79) ;  /* 0x0000005000948947 */ /* 0x00eff20003800000 */
.L_x_169:
[----:B------:R-:W-:Y:S01]  /*4640*/  UMOV UR52, UR38 ;  /* 0x0000002600347c82 */ /* 0x000fe20008000000 */
[----:B------:R-:W-:Y:S05]  /*4650*/  BRA.U !UP0, `(.L_x_80) ;  /* 0x0000000508847547 */ /* 0x000fea000b800000 */
[----:B------:R-:W-:Y:S01]  /*4660*/  R2UR UR4, R5 ;  /* 0x00000000050472ca */ /* 0x000fe200000e0000 */
[----:B------:R-:W-:Y:S02]  /*4670*/  UIADD3 UR61, UPT, UPT, UR55, 0x4, URZ ;  /* 0x00000004373d7890 */ /* 0x000fe4000fffe0ff */
[----:B------:R-:W-:Y:S02]  /*4680*/  UIADD3 UR59, UPT, UPT, UR55, 0x8, URZ ;  /* 0x00000008373b7890 */ /* 0x000fe4000fffe0ff */
[----:B------:R-:W-:Y:S02]  /*4690*/  UIADD3 UR57, UPT, UPT, UR55, 0xc, URZ ;  /* 0x0000000c37397890 */ /* 0x000fe4000fffe0ff */
[----:B------:R-:W-:Y:S02]  /*46a0*/  USHF.R.U32.HI UR5, URZ, 0x1a, UR61 ;  /* 0x0000001aff057899 */ /* 0x000fe4000801163d */
[----:B------:R-:W-:Y:S01]  /*46b0*/  USHF.R.U32.HI UR7, URZ, 0x1a, UR57 ;  /* 0x0000001aff077899 */ /* 0x000fe20008011639 */
[----:B------:R-:W-:Y:S01]  /*46c0*/  UMOV UR11, URZ ;  /* 0x000000ff000b7c82 */ /* 0x000fe20008000000 */
[----:B------:R-:W-:-:S02]  /*46d0*/  UMOV UR40, UR72 ;  /* 0x0000004800287c82 */ /* 0x000fc40008000000 */
[----:B------:R-:W-:Y:S02]  /*46e0*/  UIADD3 UR52, UPT, UPT, UR4, UR38, URZ ;  /* 0x0000002604347290 */ /* 0x000fe4000fffe0ff */
[----:B------:R-:W-:Y:S01]  /*46f0*/  USHF.R.U32.HI UR4, URZ, 0x1a, UR55 ;  /* 0x0000001aff047899 */ /* 0x000fe20008011637 */
[----:B------:R-:W-:Y:S01]  /*4700*/  UMOV UR9, UR39 ;  /* 0x0000002700097c82 */ /* 0x000fe20008000000 */
[----:B------:R-:W-:Y:S02]  /*4710*/  UMOV UR48, URZ ;  /* 0x000000ff00307c82 */ /* 0x000fe40008000000 */
[----:B------:R-:W-:Y:S02]  /*4720*/  ULOP3.LUT UR6, UR4, 0x30, URZ, 0xc0, !UPT ;  /* 0x0000003004067892 */ /* 0x000fe4000f8ec0ff */
[----:B------:R-:W-:Y:S02]  /*4730*/  USHF.R.U32.HI UR4, URZ, 0x1a, UR59 ;  /* 0x0000001aff047899 */ /* 0x000fe4000801163b */
[----:B------:R-:W-:-:S02]  /*4740*/  ULOP3.LUT UR50, UR6, 0x480, URZ, 0xfc, !UPT ;  /* 0x0000048006327892 */ /* 0x000fc4000f8efcff */
[----:B------:R-:W-:Y:S02]  /*4750*/  ULOP3.LUT UR6, UR5, 0x30, URZ, 0xc0, !UPT ;  /* 0x0000003005067892 */ /* 0x000fe4000f8ec0ff */
[----:B------:R-:W-:Y:S02]  /*4760*/  ULOP3.LUT UR5, UR4, 0x30, URZ, 0xc0, !UPT ;  /* 0x0000003004057892 */ /* 0x000fe4000f8ec0ff */
[----:B------:R-:W-:Y:S02]  /*4770*/  ULOP3.LUT UR4, UR7, 0x30, URZ, 0xc0, !UPT ;  /* 0x0000003007047892 */ /* 0x000fe4000f8ec0ff */
[----:B------:R-:W-:Y:S02]  /*4780*/  ULOP3.LUT UR6, UR6, 0x480, URZ, 0xfc, !UPT ;  /* 0x0000048006067892 */ /* 0x000fe4000f8efcff */
[----:B------:R-:W-:Y:S02]  /*4790*/  ULOP3.LUT UR5, UR5, 0x480, URZ, 0xfc, !UPT ;  /* 0x0000048005057892 */ /* 0x000fe4000f8efcff */
[----:B------:R-:W-:-:S02]  /*47a0*/  ULOP3.LUT UR4, UR4, 0x480, URZ, 0xfc, !UPT ;  /* 0x0000048004047892 */ /* 0x000fc4000f8efcff */
[----:B------:R-:W-:Y:S02]  /*47b0*/  UPRMT UR51, UR50, 0x5410, UR77 ;  /* 0x0000541032337896 */ /* 0x000fe4000800004d */
[----:B------:R-:W-:Y:S02]  /*47c0*/  UPRMT UR49, UR6, 0x5410, UR76 ;  /* 0x0000541006317896 */ /* 0x000fe4000800004c */
[----:B------:R-:W-:Y:S02]  /*47d0*/  UPRMT UR47, UR5, 0x5410, UR75 ;  /* 0x00005410052f7896 */ /* 0x000fe4000800004b */
[----:B------:R-:W-:Y:S01]  /*47e0*/  UPRMT UR45, UR4, 0x5410, UR74 ;  /* 0x00005410042d7896 */ /* 0x000fe2000800004a */
[----:B------:R-:W-:Y:S01]  /*47f0*/  UMOV UR50, URZ ;  /* 0x000000ff00327c82 */ /* 0x000fe20008000000 */
[----:B------:R-:W-:Y:S01]  /*4800*/  UMOV UR46, URZ ;  /* 0x000000ff002e7c82 */ /* 0x000fe20008000000 */
[----:B------:R-:W-:-:S09]  /*4810*/  UMOV UR44, URZ ;  /* 0x000000ff002c7c82 */ /* 0x000fd20008000000 */
.L_x_83:
[----:B--2---:R-:W-:Y:S01]  /*4820*/  ULEA UR7, UR9, UR43, 0x3 ;  /* 0x0000002b09077291 */ /* 0x004fe2000f8e18ff */
[----:B---3--:R-:W-:Y:S11]  /*4830*/  @P1 BRA `(.L_x_81) ;  /* 0x00000000000c1947 */ /* 0x008ff60003800000 */
[----:B-1----:R-:W-:Y:S04]  /*4840*/  SHF.L.U32 R9, R7, 0x1f, RZ ;  /* 0x0000001f07097819 */ /* 0x002fe800000006ff */
[----:B------:R-:W1:Y:S02]  /*4850*/  SYNCS.PHASECHK.TRANS64.TRYWAIT P0, [UR7], R9 ;  /* 0x00000009ff0075a7 */ /* 0x000e640008001107 */
[----:B-1----:R-:W-:Y:S05]  /*4860*/  @!P0 BRA `(.L_x_82) ;  /* 0x0000005000208947 */ /* 0x002fea0003800000 */
.L_x_81:
[----:B------:R-:W-:Y:S01]  /*4870*/  UISETP.NE.AND UP0, UPT, UR40, 0x1, UPT ;  /* 0x000000012800788c */ /* 0x000fe2000bf05270 */
[----:B------:R-:W-:Y:S01]  /*4880*/  PLOP3.LUT P1, PT, PT, PT, PT, 0x80, 0x8 ;  /* 0x000000000008781c */ /* 0x000fe20003f2f070 */
[----:B------:R-:W-:Y:S02]  /*4890*/  UIADD3 UR4, UPT, UPT, UR9, 0x1, URZ ;  /* 0x0000000109047890 */ /* 0x000fe4000fffe0ff */
[----:B------:R-:W-:Y:S02]  /*48a0*/  ULEA UR10, UR9, UR64, 0x7 ;  /* 0x00000040090a7291 */ /* 0x000fe4000f8e38ff */
[----:B------:R-:W-:Y:S01]  /*48b0*/  UISETP.NE.AND UP1, UPT, UR4, 0x8, UPT ;  /* 0x000000080400788c */ /* 0x000fe2000bf25270 */
[----:B------:R-:W-:Y:S01]  /*48c0*/  PLOP3.LUT P0, PT, PT, PT, UP0, 0x80, 0x8 ;  /* 0x000000000008781c */ /* 0x000fe20003f0f008 */
[----:B------:R-:W-:Y:S02]  /*48d0*/  ULEA UR8, UR9, UR65, 0x7 ;  /* 0x0000004109087291 */ /* 0x000fe4000f8e38ff */
[----:B------:R-:W-:Y:S02]  /*48e0*/  USEL UR5, URZ, 0x1, UP1 ;  /* 0x00000001ff057887 */ /* 0x000fe40008800000 */
[----:B------:R-:W-:Y:S02]  /*48f0*/  USEL UR39, UR4, URZ, UP1 ;  /* 0x000000ff04277287 */ /* 0x000fe40008800000 */
[----:B------:R-:W-:Y:S02]  /*4900*/  UIADD3 UR30, UPT, UPT, UR10, 0x20, URZ ;  /* 0x000000200a1e7890 */ /* 0x000fe4000fffe0ff */
[----:B------:R-:W-:Y:S01]  /*4910*/  @UP0 ULEA UR4, UR39, UR43, 0x3 ;  /* 0x0000002b27040291 */ /* 0x000fe2000f8e18ff */
[----:B------:R-:W-:Y:S01]  /*4920*/  LOP3.LUT R7, R7, UR5, RZ, 0x3c, !PT ;  /* 0x0000000507077c12 */ /* 0x000fe2000f8e3cff */
[----:B------:R-:W-:Y:S02]  /*4930*/  UIADD3 UR32, UPT, UPT, UR10, 0x40, URZ ;  /* 0x000000400a207890 */ /* 0x000fe4000fffe0ff */
[----:B------:R-:W-:Y:S01]  /*4940*/  UIADD3 UR34, UPT, UPT, UR10, 0x60, URZ ;  /* 0x000000600a227890 */ /* 0x000fe2000fffe0ff */
[----:B-1----:R-:W-:Y:S01]  /*4950*/  @P0 SHF.L.U32 R0, R7, 0x1f, RZ ;  /* 0x0000001f07000819 */ /* 0x002fe200000006ff */
[----:B------:R-:W-:Y:S02]  /*4960*/  UISETP.NE.U32.AND UP0, UPT, UR11, URZ, UPT ;  /* 0x000000ff0b00728c */ /* 0x000fe4000bf05070 */
[----:B------:R-:W-:Y:S01]  /*4970*/  ULEA UR6, UR9, UR63, 0x8 ;  /* 0x0000003f09067291 */ /* 0x000fe2000f8e40ff */
[----:B------:R2:W3:Y:S01]  /*4980*/  @P0 SYNCS.PHASECHK.TRANS64.TRYWAIT P1, [UR4], R0 ;  /* 0x00000000ff0005a7 */ /* 0x0004e20008021104 */
[----:B------:R-:W-:Y:S02]  /*4990*/  ULEA UR4, UR9, UR62, 0xa ;  /* 0x0000003e09047291 */ /* 0x000fe4000f8e50ff */
[----:B------:R-:W-:Y:S02]  /*49a0*/  UIADD3 UR24, UPT, UPT, UR8, 0x20, URZ ;  /* 0x0000002008187890 */ /* 0x000fe4000fffe0ff */
        /* <DEDUP_REMOVED lines=10> */
[----:B------:R-:W-:Y:S01]  /*4a50*/  UIADD3 UR40, UPT, UPT, UR40, -0x1, URZ ;  /* 0xffffffff28287890 */ /* 0x000fe2000fffe0ff */
[----:B------:R-:W-:Y:S01]  /*4a60*/  UMOV UR11, 0x4008 ;  /* 0x00004008000b7882 */ /* 0x000fe20000000000 */
[----:B------:R-:W-:Y:S01]  /*4a70*/  UMOV UR31, 0x4008 ;  /* 0x00004008001f7882 */ /* 0x000fe20000000000 */
[----:B------:R1:W-:Y:S01]  /*4a80*/  UTCCP.T.S.2CTA.4x32dp128bit tmem[UR36+0x80], gdesc[UR10] ;  /* 0x0000800a240079e7 */ /* 0x0003e20009300000 */
[----:B------:R-:W-:Y:S01]  /*4a90*/  UTCCP.T.S.2CTA.4x32dp128bit tmem[UR36+0x84], gdesc[UR30] ;  /* 0x0000841e240079e7 */ /* 0x000fe20009300000 */
[----:B------:R-:W-:Y:S01]  /*4aa0*/  UMOV UR33, 0x4008 ;  /* 0x0000400800217882 */ /* 0x000fe20000000000 */
[----:B------:R-:W-:Y:S01]  /*4ab0*/  UMOV UR35, 0x4008 ;  /* 0x0000400800237882 */ /* 0x000fe20000000000 */
[----:B------:R-:W-:Y:S01]  /*4ac0*/  UTCCP.T.S.2CTA.4x32dp128bit tmem[UR36+0x88], gdesc[UR32] ;  /* 0x00008820240079e7 */ /* 0x000fe20009300000 */
[----:B------:R-:W-:Y:S01]  /*4ad0*/  UTCCP.T.S.2CTA.4x32dp128bit tmem[UR36+0x8c], gdesc[UR34] ;  /* 0x00008c22240079e7 */ /* 0x000fe20009300000 */
[----:B------:R-:W-:Y:S01]  /*4ae0*/  UMOV UR9, 0x4008 ;  /* 0x0000400800097882 */ /* 0x000fe20000000000 */
[----:B------:R-:W-:Y:S01]  /*4af0*/  UMOV UR25, 0x4008 ;  /* 0x0000400800197882 */ /* 0x000fe20000000000 */
[----:B------:R4:W-:Y:S01]  /*4b00*/  UTCCP.T.S.2CTA.4x32dp128bit tmem[UR36+0x90], gdesc[UR8] ;  /* 0x00009008240079e7 */ /* 0x0009e20009300000 */
[----:B------:R2:W-:Y:S01]  /*4b10*/  UTCCP.T.S.2CTA.4x32dp128bit tmem[UR36+0x94], gdesc[UR24] ;  /* 0x00009418240079e7 */ /* 0x0005e20009300000 */
[----:B------:R-:W-:Y:S01]  /*4b20*/  UMOV UR27, 0x4008 ;  /* 0x00004008001b7882 */ /* 0x000fe20000000000 */
[----:B------:R-:W-:Y:S01]  /*4b30*/  UMOV UR29, 0x4008 ;  /* 0x00004008001d7882 */ /* 0x000fe20000000000 */
[----:B------:R2:W-:Y:S01]  /*4b40*/  UTCCP.T.S.2CTA.4x32dp128bit tmem[UR36+0x98], gdesc[UR26] ;  /* 0x0000981a240079e7 */ /* 0x0005e20009300000 */
[----:B------:R2:W-:Y:S01]  /*4b50*/  UTCCP.T.S.2CTA.4x32dp128bit tmem[UR36+0x9c], gdesc[UR28] ;  /* 0x00009c1c240079e7 */ /* 0x0005e20009300000 */
[----:B------:R-:W-:Y:S01]  /*4b60*/  UMOV UR7, 0x40004040 ;  /* 0x4000404000077882 */ /* 0x000fe20000000000 */
[----:B------:R-:W-:Y:S01]  /*4b70*/  UMOV UR5, 0x40004040 ;  /* 0x4000404000057882 */ /* 0x000fe20000000000 */
[----:B------:R-:W-:Y:S01]  /*4b80*/  UMOV UR23, 0x40004040 ;  /* 0x4000404000177882 */ /* 0x000fe20000000000 */
[----:B------:R2:W-:Y:S01]  /*4b90*/  UTCOMMA.2CTA.4X gdesc[UR4], gdesc[UR6], tmem[UR37], tmem[UR50], idesc[UR51], tmem[UR54], UP0 ;  /* 0x80363206040075ea */ /* 0x0005e20008200025 */
[----:B------:R-:W-:Y:S01]  /*4ba0*/  UISETP.NE.AND UP0, UPT, UR38, UR52, UPT ;  /* 0x000000342600728c */ /* 0x000fe2000bf05270 */
[----:B------:R-:W-:Y:S01]  /*4bb0*/  UMOV UR21, 0x40004040 ;  /* 0x4000404000157882 */ /* 0x000fe20000000000 */
[----:B------:R-:W-:Y:S01]  /*4bc0*/  UMOV UR19, 0x40004040 ;  /* 0x4000404000137882 */ /* 0x000fe20000000000 */
[----:B------:R2:W-:Y:S01]  /*4bd0*/  UTCOMMA.2CTA.4X gdesc[UR20], gdesc[UR22], tmem[UR37], tmem[UR48], idesc[UR49], tmem[UR60], UPT ;  /* 0x803c3016140075ea */ /* 0x0005e2000ba00025 */
[----:B------:R-:W-:Y:S01]  /*4be0*/  UMOV UR17, 0x40004040 ;  /* 0x4000404000117882 */ /* 0x000fe20000000000 */
[----:B------:R-:W-:Y:S01]  /*4bf0*/  UMOV UR15, 0x40004040 ;  /* 0x40004040000f7882 */ /* 0x000fe20000000000 */
[----:B------:R2:W-:Y:S01]  /*4c00*/  UTCOMMA.2CTA.4X gdesc[UR16], gdesc[UR18], tmem[UR37], tmem[UR46], idesc[UR47], tmem[UR58], UPT ;  /* 0x803a2e12100075ea */ /* 0x0005e2000ba00025 */
[----:B------:R-:W-:Y:S01]  /*4c10*/  UMOV UR13, 0x40004040 ;  /* 0x40004040000d7882 */ /* 0x000fe20000000000 */
[----:B-1----:R-:W-:Y:S01]  /*4c20*/  UMOV UR11, 0x1 ;  /* 0x00000001000b7882 */ /* 0x002fe20000000000 */
[----:B------:R2:W-:Y:S01]  /*4c30*/  UTCOMMA.2CTA.4X gdesc[UR12], gdesc[UR14], tmem[UR37], tmem[UR44], idesc[UR45], tmem[UR56], UPT ;  /* 0x80382c0e0c0075ea */ /* 0x0005e2000ba00025 */
[----:B------:R2:W-:Y:S01]  /*4c40*/  UTCBAR.2CTA.MULTICAST [UR41], URZ, UR53 ;  /* 0x000000ff290073e9 */ /* 0x0005e20008200835 */
[----:B----4-:R-:W-:Y:S01]  /*4c50*/  UMOV UR9, UR39 ;  /* 0x0000002700097c82 */ /* 0x010fe20008000000 */
[----:B------:R-:W-:Y:S05]  /*4c60*/  BRA.U UP0, `(.L_x_83) ;  /* 0xfffffff900ec7547 */ /* 0x000fea000b83ffff */
.L_x_80:
[----:B--2---:R-:W-:Y:S01]  /*4c70*/  UIADD3 UR4, UPT, UPT, UR67, 0xe0, URZ ;  /* 0x000000e043047890 */ /* 0x004fe2000fffe0ff */
[----:B------:R-:W-:-:S08]  /*4c80*/  UMOV UR38, UR52 ;  /* 0x0000003400267c82 */ /* 0x000fd00008000000 */
[----:B------:R2:W-:Y:S01]  /*4c90*/  UTCBAR.2CTA.MULTICAST [UR4], URZ, UR73 ;  /* 0x000000ff040073e9 */ /* 0x0005e20008200849 */
[----:B------:R-:W-:Y:S02]  /*4ca0*/  NOP ;  /* 0x0000000000007918 */ /* 0x000fe40000000000 */
.L_x_78:
[----:B------:R-:W-:Y:S01]  /*4cb0*/  R2UR UR5, R86 ;  /* 0x00000000560572ca */ /* 0x000fe200000e0000 */
[----:B--2---:R-:W-:Y:S01]  /*4cc0*/  UIADD3 UR4, UPT, UPT, UR69, 0x1, URZ ;  /* 0x0000000145047890 */ /* 0x004fe2000fffe0ff */
[----:B------:R-:W-:-:S03]  /*4cd0*/  ISETP.NE.AND P0, PT, R13, 0x2, PT ;  /* 0x000000020d00780c */ /* 0x000fc60003f05270 */
[----:B------:R-:W-:Y:S01]  /*4ce0*/  UISETP.NE.AND UP0, UPT, UR4, 0x2, UPT ;  /* 0x000000020400788c */ /* 0x000fe2000bf05270 */
[----:B-1----:R-:W-:Y:S02]  /*4cf0*/  SEL R9, RZ, 0x1, P0 ;  /* 0x00000001ff097807 */ /* 0x002fe40000000000 */
[----:B------:R-:W-:Y:S01]  /*4d00*/  SEL R13, R13, RZ, P0 ;  /* 0x000000ff0d0d7207 */ /* 0x000fe20000000000 */
[----:B------:R-:W-:Y:S01]  /*4d10*/  USEL UR69, UR4, URZ, UP0 ;  /* 0x000000ff04457287 */ /* 0x000fe20008000000 */
[----:B------:R-:W-:-:S03]  /*4d20*/  LOP3.LUT R12, R12, R9, RZ, 0x3c, !PT ;  /* 0x000000090c0c7212 */ /* 0x000fc600078e3cff */
[----:B------:R-:W-:Y:S02]  /*4d30*/  UIADD3 UR26, UPT, UPT, UR66, UR5, URZ ;  /* 0x00000005421a7290 */ /* 0x000fe4000fffe0ff */
[----:B------:R-:W-:-:S06]  /*4d40*/  USEL UR5, URZ, 0x1, UP0 ;  /* 0x00000001ff057887 */ /* 0x000fcc0008000000 */
[----:B------:R-:W-:Y:S01]  /*4d50*/  LOP3.LUT R14, R14, UR5, RZ, 0x3c, !PT ;  /* 0x000000050e0e7c12 */ /* 0x000fe2000f8e3cff */
[----:B------:R-:W-:Y:S06]  /*4d60*/  BRA.U UP2, `(.L_x_84) ;  /* 0xfffffff1026c7547 */ /* 0x000fec000b83ffff */
[----:B------:R-:W1:Y:S01]  /*4d70*/  S2UR UR8, SR_CgaCtaId ;  /* 0x00000000000879c3 */ /* 0x000e620000008800 */
[----:B------:R-:W-:Y:S01]  /*4d80*/  ELECT P0, URZ, PT ;  /* 0x0000000000ff782f */ /* 0x000fe20003800000 */
[----:B------:R-:W-:Y:S01]  /*4d90*/  IMAD.MOV.U32 R0, RZ, RZ, 0x1 ;  /* 0x00000001ff007424 */ /* 0x000fe200078e00ff */
[----:B------:R-:W-:Y:S01]  /*4da0*/  UMOV UR4, 0x40 ;  /* 0x0000004000047882 */ /* 0x000fe20000000000 */
[----:B------:R-:W-:-:S04]  /*4db0*/  R2UR UR5, R4 ;  /* 0x00000000040572ca */ /* 0x000fc800000e0000 */
[----:B------:R-:W-:Y:S09]  /*4dc0*/  UVIRTCOUNT.DEALLOC.SMPOOL 0x80 ;  /* 0x000000800000784c */ /* 0x000ff20000000000 */
[----:B------:R-:W-:Y:S02]  /*4dd0*/  UISETP.NE.AND UP0, UPT, UR5, URZ, UPT ;  /* 0x000000ff0500728c */ /* 0x000fe4000bf05270 */
[----:B-1----:R-:W-:-:S09]  /*4de0*/  ULEA UR8, UR8, UR4, 0x18 ;  /* 0x0000000408087291 */ /* 0x002fd2000f8ec0ff */
[----:B------:R1:W-:Y:S01]  /*4df0*/  @P0 STS.U8 [UR8+0x1c], R0 ;  /* 0x00001c00ff000988 */ /* 0x0003e20008000008 */
[----:B------:R-:W-:Y:S05]  /*4e00*/  BRA.U UP0, `(.L_x_85) ;  /* 0x0000000100587547 */ /* 0x000fea000b800000 */
[----:B------:R-:W-:Y:S01]  /*4e10*/  UIADD3 UR5, UPT, UPT, UR43, 0xf0, URZ ;  /* 0x000000f02b057890 */ /* 0x000fe2000fffe0ff */
[----:B------:R-:W-:-:S03]  /*4e20*/  SHF.L.U32 R5, R14, 0x1f, RZ ;  /* 0x0000001f0e057819 */ /* 0x000fc600000006ff */
[----:B------:R-:W-:-:S09]  /*4e30*/  ULEA UR4, UR69, UR5, 0x3 ;  /* 0x0000000545047291 */ /* 0x000fd2000f8e18ff */
[----:B------:R-:W2:Y:S02]  /*4e40*/  SYNCS.PHASECHK.TRANS64.TRYWAIT P0, [UR4], R5 ;  /* 0x00000005ff0075a7 */ /* 0x000ea40008001104 */
[----:B--2---:R-:W-:Y:S05]  /*4e50*/  @!P0 BRA `(.L_x_86) ;  /* 0x0000004800bc8947 */ /* 0x004fea0003800000 */
.L_x_172:
[----:B------:R-:W-:-:S04]  /*4e60*/  UIADD3 UR4, UPT, UPT, UR69, 0x1, URZ ;  /* 0x0000000145047890 */ /* 0x000fc8000fffe0ff */
[----:B------:R-:W-:-:S04]  /*4e70*/  UISETP.NE.AND UP1, UPT, UR4, 0x2, UPT ;  /* 0x000000020400788c */ /* 0x000fc8000bf25270 */
[----:B------:R-:W-:Y:S02]  /*4e80*/  USEL UR6, URZ, 0x1, UP1 ;  /* 0x00000001ff067887 */ /* 0x000fe40008800000 */
[----:B------:R-:W-:-:S04]  /*4e90*/  USEL UR4, UR4, URZ, UP1 ;  /* 0x000000ff04047287 */ /* 0x000fc80008800000 */
[----:B------:R-:W-:Y:S01]  /*4ea0*/  ULEA UR4, UR4, UR5, 0x3 ;  /* 0x0000000504047291 */ /* 0x000fe2000f8e18ff */
[----:B-1----:R-:W-:-:S04]  /*4eb0*/  LOP3.LUT R5, R14, UR6, RZ, 0x3c, !PT ;  /* 0x000000060e057c12 */ /* 0x002fc8000f8e3cff */
[----:B------:R-:W-:Y:S01]  /*4ec0*/  SHF.L.U32 R5, R5, 0x1f, RZ ;  /* 0x0000001f05057819 */ /* 0x000fe200000006ff */
[----:B------:R-:W-:-:S04]  /*4ed0*/  IMAD.U32 R0, RZ, RZ, UR4 ;  /* 0x00000004ff007e24 */ /* 0x000fc8000f8e00ff */
[----:B------:R1:W2:Y:S03]  /*4ee0*/  SYNCS.PHASECHK.TRANS64.TRYWAIT P0, [R0+URZ], R5 ;  /* 0x00000005000075a7 */ /* 0x0002a600080011ff */
[----:B--2---:R-:W-:Y:S05]  /*4ef0*/  @!P0 NANOSLEEP.SYNCS 0x989680 ;  /* 0x009896800000895d */ /* 0x004fea0003900000 */
[----:B------:R-:W2:Y:S02]  /*4f00*/  @!P0 SYNCS.PHASECHK.TRANS64 P0, [R0+URZ], R5 ;  /* 0x00000005000085a7 */ /* 0x000ea400080010ff */
[----:B--2---:R-:W-:Y:S05]  /*4f10*/  @P0 BRA `(.L_x_87) ;  /* 0x0000000000240947 */ /* 0x004fea0003800000 */
.L_x_88:
[----:B--2---:R2:W4:Y:S02]  /*4f20*/  SYNCS.PHASECHK.TRANS64.TRYWAIT P0, [R0+URZ], R5 ;  /* 0x00000005000075a7 */ /* 0x00452400080011ff */
[----:B----4-:R-:W-:Y:S05]  /*4f30*/  @!P0 NANOSLEEP.SYNCS 0x989680 ;  /* 0x009896800000895d */ /* 0x010fea0003900000 */
[----:B------:R-:W4:Y:S02]  /*4f40*/  @!P0 SYNCS.PHASECHK.TRANS64 P0, [R0+URZ], R5 ;  /* 0x00000005000085a7 */ /* 0x000f2400080010ff */
[----:B----4-:R-:W-:Y:S05]  /*4f50*/  @!P0 BRA `(.L_x_88) ;  /* 0xfffffffc00f08947 */ /* 0x010fea000383ffff */
[----:B------:R-:W-:Y:S05]  /*4f60*/  BRA `(.L_x_87) ;  /* 0x0000000000107947 */ /* 0x000fea0003800000 */
.L_x_85:
[----:B------:R-:W-:Y:S01]  /*4f70*/  R2UR UR5, R3 ;  /* 0x00000000030572ca */ /* 0x000fe200000e0000 */
[----:B------:R-:W-:-:S12]  /*4f80*/  UIADD3 UR4, UPT, UPT, UR43, 0x120, URZ ;  /* 0x000001202b047890 */ /* 0x000fd8000fffe0ff */
[----:B------:R-:W-:-:S09]  /*4f90*/  UPRMT UR4, UR5, 0x654, UR4 ;  /* 0x0000065405047896 */ /* 0x000fd20008000004 */
[----:B------:R-:W-:Y:S03]  /*4fa0*/  SYNCS.ARRIVE.TRANS64.RED.A1T0 RZ, [UR4], RZ ;  /* 0x000000ffffff79a7 */ /* 0x000fe60008100404 */
.L_x_87:
[----:B-12---:R-:W-:Y:S01]  /*4fb0*/  SHF.L.U32 R5, RZ, 0x1f, RZ ;  /* 0x0000001fff057819 */ /* 0x006fe200000006ff */
[----:B------:R-:W-:Y:S01]  /*4fc0*/  UIADD3 UR4, UPT, UPT, UR43, 0x120, URZ ;  /* 0x000001202b047890 */ /* 0x000fe2000fffe0ff */
[----:B------:R-:W-:Y:S02]  /*4fd0*/  PLOP3.LUT P0, PT, PT, PT, UP0, 0x80, 0x8 ;  /* 0x000000000008781c */ /* 0x000fe40003f0f008 */
[----:B---3--:R-:W1:Y:S02]  /*4fe0*/  SYNCS.PHASECHK.TRANS64.TRYWAIT P1, [UR43+0x120], R5 ;  /* 0x00012005ff0075a7 */ /* 0x008e64000802112b */
[----:B-1----:R-:W-:Y:S09]  /*4ff0*/  @!P1 BRA `(.L_x_89) ;  /* 0x00000048006c9947 */ /* 0x002ff20003800000 */
.L_x_174:
[----:B------:R-:W-:Y:S01]  /*5000*/  R2UR UR5, R3 ;  /* 0x00000000030572ca */ /* 0x000fe200000e0000 */
[----:B------:R-:W-:-:S12]  /*5010*/  UMOV UR6, 0x1 ;  /* 0x0000000100067882 */ /* 0x000fd80000000000 */
[----:B------:R-:W-:-:S03]  /*5020*/  @!UP0 UPRMT UR4, UR5, 0x654, UR4 ;  /* 0x0000065405048896 */ /* 0x000fc60008000004 */
[----:B------:R-:W-:-:S06]  /*5030*/  UMOV UR5, 0xffff ;  /* 0x0000ffff00057882 */ /* 0x000fcc0000000000 */
[----:B------:R-:W-:Y:S01]  /*5040*/  @!P0 SYNCS.ARRIVE.TRANS64.RED.A1T0 RZ, [UR4], RZ ;  /* 0x000000ffffff89a7 */ /* 0x000fe20008100404 */
[----:B------:R-:W-:Y:S01]  /*5050*/  NOP ;  /* 0x0000000000007918 */ /* 0x000fe20000000000 */
[----:B-1----:R-:W1:Y:S01]  /*5060*/  LDS R0, [UR8+0x14] ;  /* 0x00001408ff007984 */ /* 0x002e620008000800 */
[----:B------:R-:W-:-:S04]  /*5070*/  ULOP3.LUT UR4, UR36, 0xffff, URZ, 0xc0, !UPT ;  /* 0x0000ffff24047892 */ /* 0x000fc8000f8ec0ff */
[----:B------:R-:W-:-:S04]  /*5080*/  USHF.R.U32.HI UR4, URZ, 0x5, UR4 ;  /* 0x00000005ff047899 */ /* 0x000fc80008011604 */
[----:B------:R-:W-:Y:S02]  /*5090*/  USHF.L.U32 UR5, UR5, UR4, URZ ;  /* 0x0000000405057299 */ /* 0x000fe400080006ff */
[----:B------:R-:W-:-:S04]  /*50a0*/  USHF.L.U32 UR4, UR6, UR4, URZ ;  /* 0x0000000406047299 */ /* 0x000fc800080006ff */
[----:B-1----:R-:W-:-:S04]  /*50b0*/  LOP3.LUT R0, R0, UR5, RZ, 0xc0, !PT ;  /* 0x0000000500007c12 */ /* 0x002fc8000f8ec0ff */
[----:B------:R-:W-:-:S13]  /*50c0*/  ISETP.NE.AND P0, PT, R0, UR5, PT ;  /* 0x0000000500007c0c */ /* 0x000fda000bf05270 */
[----:B------:R-:W-:Y:S05]  /*50d0*/  @P0 BRA `(.L_x_90) ;  /* 0x0000000000580947 */ /* 0x000fea0003800000 */
[----:B------:R-:W1:Y:S02]  /*50e0*/  LDS R0, [UR8+0x18] ;  /* 0x00001808ff007984 */ /* 0x000e640008000800 */
[----:B-1----:R-:W-:-:S04]  /*50f0*/  LOP3.LUT R0, R0, UR4, RZ, 0xc0, !PT ;  /* 0x0000000400007c12 */ /* 0x002fc8000f8ec0ff */
[----:B------:R-:W-:-:S13]  /*5100*/  ISETP.NE.AND P0, PT, R0, UR4, PT ;  /* 0x0000000400007c0c */ /* 0x000fda000bf05270 */
[----:B------:R-:W-:Y:S05]  /*5110*/  @P0 BRA `(.L_x_91) ;  /* 0x00000000003c0947 */ /* 0x000fea0003800000 */
[----:B------:R-:W1:Y:S01]  /*5120*/  S2R R2, SR_LANEID ;  /* 0x0000000000027919 */ /* 0x000e620000000000 */
[----:B------:R-:W-:Y:S01]  /*5130*/  ULOP3.LUT UR5, URZ, UR5, URZ, 0x33, !UPT ;  /* 0x00000005ff057292 */ /* 0x000fe2000f8e33ff */
[----:B------:R-:W-:Y:S01]  /*5140*/  LOP3.LUT R4, RZ, UR4, RZ, 0x33, !PT ;  /* 0x00000004ff047c12 */ /* 0x000fe2000f8e33ff */
[----:B------:R-:W-:Y:S02]  /*5150*/  VOTEU.ANY UR4, UPT, PT ;  /* 0x0000000000047886 */ /* 0x000fe400038e0100 */
[----:B------:R-:W-:Y:S01]  /*5160*/  UFLO.U32 UR4, UR4 ;  /* 0x00000004000472bd */ /* 0x000fe200080e0000 */
[----:B------:R-:W2:Y:S01]  /*5170*/  REDUX UR6, R4 ;  /* 0x00000000040673c4 */ /* 0x000ea20000000000 */
[----:B------:R-:W-:-:S06]  /*5180*/  IMAD.U32 R0, RZ, RZ, UR5 ;  /* 0x00000005ff007e24 */ /* 0x000fcc000f8e00ff */
[----:B------:R3:W-:Y:S01]  /*5190*/  UTCATOMSWS.AND URZ, UR5 ;  /* 0x0000000500ff79e3 */ /* 0x0007e20008000000 */
[----:B------:R-:W4:Y:S01]  /*51a0*/  REDUX UR7, R0 ;  /* 0x00000000000773c4 */ /* 0x000f220000000000 */
[----:B-1----:R-:W-:Y:S01]  /*51b0*/  ISETP.EQ.U32.AND P0, PT, R2, UR4, PT ;  /* 0x0000000402007c0c */ /* 0x002fe2000bf02070 */
[----:B--2---:R-:W-:Y:S01]  /*51c0*/  IMAD.U32 R2, RZ, RZ, UR6 ;  /* 0x00000006ff027e24 */ /* 0x004fe2000f8e00ff */
[----:B----4-:R-:W-:-:S11]  /*51d0*/  MOV R3, UR7 ;  /* 0x0000000700037c02 */ /* 0x010fd60008000f00 */
[----:B------:R3:W-:Y:S04]  /*51e0*/  @P0 ATOMS.AND RZ, [UR8+0x14], R3 ;  /* 0x00001403ffff098c */ /* 0x0007e8000a800008 */
[----:B------:R3:W-:Y:S01]  /*51f0*/  @P0 ATOMS.AND RZ, [UR8+0x18], R2 ;  /* 0x00001802ffff098c */ /* 0x0007e2000a800008 */
[----:B------:R-:W-:Y:S05]  /*5200*/  BRA `(.L_x_92) ;  /* 0x0000000000147947 */ /* 0x000fea0003800000 */
.L_x_91:
[----:B------:R-:W-:Y:S02]  /*5210*/  MOV R2, 0x5230 ;  /* 0x0000523000027802 */ /* 0x000fe40000000f00 */
[----:B-----5:R-:W-:Y:S05]  /*5220*/  CALL.REL.NOINC `($__internal_0_$__cuda_sm10x_tcgen05_guardrail_trap_col_being_dealloced_not_returned_by_alloc) ;  /* 0x0000004800d47944 */ /* 0x020fea0003c00000 */
[----:B------:R-:W-:Y:S05]  /*5230*/  BRA `(.L_x_92) ;  /* 0x0000000000087947 */ /* 0x000fea0003800000 */
.L_x_90:
[----:B------:R-:W-:Y:S02]  /*5240*/  MOV R2, 0x5260 ;  /* 0x0000526000027802 */ /* 0x000fe40000000f00 */
[----:B-----5:R-:W-:Y:S05]  /*5250*/  CALL.REL.NOINC `($__internal_2_$__cuda_sm10x_tcgen05_guardrail_trap_unallocated_columns_being_dealloced) ;  /* 0x0000004800e07944 */ /* 0x020fea0003c00000 */
.L_x_92:
[----:B------:R-:W-:Y:S01]  /*5260*/  NOP ;  /* 0x0000000000007918 */ /* 0x000fe20000000000 */
[----:B---3--:R-:W-:Y:S05]  /*5270*/  EXIT ;  /* 0x000000000000794d */ /* 0x008fea0003800000 */
.L_x_63:
[----:B------:R-:W-:-:S09]  /*5280*/  UISETP.NE.OR UP0, UPT, UR18, 0x3, !UP4 ;  /* 0x000000031200788c */ /* 0x000fd2000e705670 */
[----:B------:R-:W-:Y:S05]  /*5290*/  BRA.U UP0, `(.L_x_93) ;  /* 0x0000001100207547 */ /* 0x000fea000b800000 */
[----:B------:R-:W1:Y:S01]  /*52a0*/  LDCU.64 UR4, c[0x0][0xc88] ;  /* 0x00019100ff0477ac */ /* 0x000e620008000a00 */
[----:B------:R-:W2:Y:S01]  /*52b0*/  LDC.64 R12, c[0x0][0x348] ;  /* 0x0000d200ff0c7b82 */ /* 0x000ea20000000a00 */
[----:B------:R-:W-:Y:S02]  /*52c0*/  HFMA2 R9, -RZ, RZ, 0, 0 ;  /* 0x00000000ff097431 */ /* 0x000fe400000001ff */
[----:B------:R-:W-:Y:S01]  /*52d0*/  IMAD.MOV.U32 R11, RZ, RZ, 0x1 ;  /* 0x00000001ff0b7424 */ /* 0x000fe200078e00ff */
[----:B------:R-:W3:Y:S01]  /*52e0*/  LDCU UR37, c[0x0][0x370] ;  /* 0x00006e00ff2577ac */ /* 0x000ee20008000800 */
[----:B------:R-:W-:Y:S01]  /*52f0*/  IMAD.MOV.U32 R10, RZ, RZ, RZ ;  /* 0x000000ffff0a7224 */ /* 0x000fe200078e00ff */
[----:B------:R-:W-:Y:S01]  /*5300*/  MOV R3, 0x2000 ;  /* 0x0000200000037802 */ /* 0x000fe20000000f00 */
[----:B------:R-:W3:Y:S01]  /*5310*/  LDCU.128 UR32, c[0x0][0xf10] ;  /* 0x0001e200ff2077ac */ /* 0x000ee20008000c00 */
[----:B------:R-:W4:Y:S01]  /*5320*/  LDCU UR29, c[0x0][0x374] ;  /* 0x00006e80ff1d77ac */ /* 0x000f220008000800 */
[----:B------:R-:W4:Y:S01]  /*5330*/  LDCU.64 UR30, c[0x0][0xc90] ;  /* 0x00019200ff1e77ac */ /* 0x000f220008000a00 */
[----:B-1----:R-:W-:Y:S01]  /*5340*/  UISETP.NE.U32.AND UP0, UPT, UR4, URZ, UPT ;  /* 0x000000ff0400728c */ /* 0x002fe2000bf05070 */
[----:B------:R-:W1:Y:S01]  /*5350*/  LDCU UR15, c[0x0][0xf0c] ;  /* 0x0001e180ff0f77ac */ /* 0x000e620008000800 */
[----:B------:R-:W2:Y:S01]  /*5360*/  LDCU UR40, c[0x0][0xf20] ;  /* 0x0001e400ff2877ac */ /* 0x000ea20008000800 */
[----:B------:R-:W2:Y:S01]  /*5370*/  LDCU UR4, c[0x0][0xf30] ;  /* 0x0001e600ff0477ac */ /* 0x000ea20008000800 */
[----:B---3--:R-:W-:-:S02]  /*5380*/  UIMAD.WIDE.U32 UR6, UR37, UR32, URZ ;  /* 0x00000020250672a5 */ /* 0x008fc4000f8e00ff */
[----:B----4-:R-:W-:Y:S02]  /*5390*/  UIMAD.WIDE.U32 UR8, UR29, UR35, URZ ;  /* 0x000000231d0872a5 */ /* 0x010fe4000f8e00ff */
[----:B------:R-:W-:Y:S02]  /*53a0*/  UISETP.NE.U32.AND UP6, UPT, UR30, URZ, UPT ;  /* 0x000000ff1e00728c */ /* 0x000fe4000bfc5070 */
[----:B------:R-:W-:Y:S01]  /*53b0*/  UISETP.NE.AND.EX UP5, UPT, UR5, URZ, UPT, UP0 ;  /* 0x000000ff0500728c */ /* 0x000fe2000bfa5300 */
[----:B------:R-:W-:Y:S01]  /*53c0*/  UMOV UR24, 0x400 ;  /* 0x0000040000187882 */ /* 0x000fe20000000000 */
[----:B------:R-:W-:Y:S01]  /*53d0*/  UISETP.NE.AND UP0, UPT, UR42, 0x1, UPT ;  /* 0x000000012a00788c */ /* 0x000fe2000bf05270 */
[----:B------:R-:W-:Y:S01]  /*53e0*/  UMOV UR6, UR7 ;  /* 0x0000000700067c82 */ /* 0x000fe20008000000 */
[----:B------:R-:W-:Y:S01]  /*53f0*/  UMOV UR38, UR9 ;  /* 0x0000000900267c82 */ /* 0x000fe20008000000 */
[----:B-1----:R-:W-:Y:S01]  /*5400*/  UISETP.NE.AND UP0, UPT, UR15, 0x1, UPT ;  /* 0x000000010f00788c */ /* 0x002fe2000bf05270 */
[----:B------:R-:W-:Y:S01]  /*5410*/  UMOV UR25, URZ ;  /* 0x000000ff00197c82 */ /* 0x000fe20008000000 */
[----:B------:R-:W-:-:S02]  /*5420*/  UPLOP3.LUT UP4, UPT, UPT, UPT, UPT, 0x40, 0x4 ;  /* 0x000000000004789c */ /* 0x000fc40003f8e870 */
[----:B------:R-:W-:Y:S01]  /*5430*/  UISETP.GE.AND UP2, UPT, UR42, 0x1, UPT ;  /* 0x000000012a00788c */ /* 0x000fe2000bf46270 */
[----:B------:R-:W1:Y:S01]  /*5440*/  LDCU.64 UR16, c[0x0][0xf28] ;  /* 0x0001e500ff1077ac */ /* 0x000e620008000a00 */
[----:B------:R-:W-:Y:S02]  /*5450*/  ULEA UR24, UR55, UR24, 0x18 ;  /* 0x0000001837187291 */ /* 0x000fe4000f8ec0ff */
[----:B------:R-:W-:Y:S02]  /*5460*/  UISETP.NE.AND.EX UP6, UPT, UR31, URZ, UPT, UP6 ;  /* 0x000000ff1f00728c */ /* 0x000fe4000bfc5360 */
[----:B------:R-:W-:Y:S02]  /*5470*/  USHF.R.U32.HI UR39, URZ, UR33, UR6 ;  /* 0x00000021ff277299 */ /* 0x000fe40008011606 */
[----:B--2---:R-:W-:Y:S02]  /*5480*/  USHF.R.U32.HI UR38, URZ, UR40, UR38 ;  /* 0x00000028ff267299 */ /* 0x004fe40008011626 */
[----:B------:R-:W-:-:S02]  /*5490*/  UISETP.NE.AND UP0, UPT, UR34, 0x1, UPT ;  /* 0x000000012200788c */ /* 0x000fc4000bf05270 */
[----:B------:R-:W-:-:S11]  /*54a0*/  UISETP.NE.AND UP3, UPT, UR4, 0x1, UPT ;  /* 0x000000010400788c */ /* 0x000fd6000bf65270 */
.L_x_102:
[C---:B------:R-:W-:Y:S02]  /*54b0*/  LEA R8, R10.reuse, UR24, 0x3 ;  /* 0x000000180a087c11 */ /* 0x040fe4000f8e18ff */
[----:B------:R-:W-:Y:S02]  /*54c0*/  SHF.L.U32 R5, R9, 0x1f, RZ ;  /* 0x0000001f09057819 */ /* 0x000fe400000006ff */
[----:B------:R-:W-:Y:S02]  /*54d0*/  LEA R6, R10, UR24, 0x4 ;  /* 0x000000180a067c11 */ /* 0x000fe4000f8e20ff */
[----:B--2---:R-:W2:Y:S02]  /*54e0*/  SYNCS.PHASECHK.TRANS64.TRYWAIT P0, [R8+URZ+0xc0], R5 ;  /* 0x0000c005080075a7 */ /* 0x004ea400080011ff */
[----:B--2---:R-:W-:Y:S05]  /*54f0*/  @!P0 BRA `(.L_x_94) ;  /* 0x0000004400448947 */ /* 0x004fea0003800000 */
.L_x_175:
[----:B--2---:R-:W2:Y:S01]  /*5500*/  LDS.128 R4, [R6+0x130] ;  /* 0x0001300006047984 */ /* 0x004ea20000000c00 */
[----:B------:R-:W-:Y:S01]  /*5510*/  UISETP.GE.AND UP0, UPT, UR42, 0x1, UPT ;  /* 0x000000012a00788c */ /* 0x000fe2000bf06270 */
[----:B------:R-:W-:Y:S01]  /*5520*/  @!PT LDS RZ, [RZ] ;  /* 0x00000000fffff984 */ /* 0x000fe20000000800 */
[----:B------:R-:W-:Y:S01]  /*5530*/  @!PT LDS RZ, [RZ] ;  /* 0x00000000fffff984 */ /* 0x000fe20000000800 */
[----:B------:R-:W-:Y:S01]  /*5540*/  @!PT LDS RZ, [RZ] ;  /* 0x00000000fffff984 */ /* 0x000fe20000000800 */
[----:B------:R-:W-:Y:S01]  /*5550*/  @!PT LDS RZ, [RZ] ;  /* 0x00000000fffff984 */ /* 0x000fe20000000800 */
[----:B------:R3:W-:Y:S06]  /*5560*/  MEMBAR.ALL.CTA ;  /* 0x0000000000007992 */ /* 0x0007ec0000008000 */
[----:B---3--:R-:W3:Y:S01]  /*5570*/  FENCE.VIEW.ASYNC.S ;  /* 0x00000000000073c6 */ /* 0x008ee20000000000 */
[----:B--2---:R-:W-:Y:S11]  /*5580*/  LOP3.LUT P0, RZ, R6, 0x1, RZ, 0xc0, !PT ;  /* 0x0000000106ff7812 */ /* 0x004ff6000780c0ff */
[----:B------:R-:W-:Y:S02]  /*5590*/  @!UPT UIADD3 URZ, UPT, UPT, URZ, URZ, URZ ;  /* 0x000000fffffff290 */ /* 0x000fe4000fffe0ff */
[----:B---3--:R-:W-:Y:S01]  /*55a0*/  VOTEU.ANY UP2, P0 ;  /* 0x0000000000ff7886 */ /* 0x008fe20000040100 */
[----:B------:R-:W-:Y:S11]  /*55b0*/  PLOP3.LUT P0, PT, PT, PT, UP2, 0x80, 0x8 ;  /* 0x000000000008781c */ /* 0x000ff60003f0f028 */
[----:B------:R-:W-:Y:S02]  /*55c0*/  @!UPT UIADD3 URZ, UPT, UPT, URZ, URZ, URZ ;  /* 0x000000fffffff290 */ /* 0x000fe4000fffe0ff */
[----:B------:R-:W-:Y:S02]  /*55d0*/  @P0 SHF.R.U32.HI R0, RZ, 0x10, R5 ;  /* 0x00000010ff000819 */ /* 0x000fe40000011605 */
[----:B------:R-:W-:Y:S02]  /*55e0*/  @P0 MOV R2, R4 ;  /* 0x0000000400020202 */ /* 0x000fe40000000f00 */
[----:B------:R-:W-:Y:S01]  /*55f0*/  @P0 R2UR UR4, R0 ;  /* 0x00000000000402ca */ /* 0x000fe200000e0000 */
[----:B------:R-:W-:Y:S01]  /*5600*/  VIADD R0, R8, 0xd0 ;  /* 0x000000d008007836 */ /* 0x000fe20000000000 */
[----:B------:R-:W-:Y:S02]  /*5610*/  @P0 LOP3.LUT R4, R5, 0xffff, RZ, 0xc0, !PT ;  /* 0x0000ffff05040812 */ /* 0x000fe400078ec0ff */
[----:B------:R-:W-:Y:S02]  /*5620*/  @P0 R2UR UR6, R2 ;  /* 0x00000000020602ca */ /* 0x000fe400000e0000 */
[----:B------:R-:W-:Y:S02]  /*5630*/  PRMT R0, RZ, 0x654, R0 ;  /* 0x00000654ff007816 */ /* 0x000fe40000000000 */
[----:B------:R-:W-:Y:S02]  /*5640*/  @P0 R2UR UR5, R4 ;  /* 0x00000000040502ca */ /* 0x000fe400000e0000 */
[----:B------:R2:W-:Y:S03]  /*5650*/  SYNCS.ARRIVE.TRANS64.RED.A1T0 RZ, [R0+URZ], RZ ;  /* 0x000000ff00ff79a7 */ /* 0x0005e600081004ff */
[----:B------:R-:W-:Y:S04]  /*5660*/  @UP2 UMOV UR28, UR4 ;  /* 0x00000004001c2c82 */ /* 0x000fe80008000000 */
[----:B------:R-:W-:Y:S04]  /*5670*/  @UP2 UMOV UR14, UR6 ;  /* 0x00000006000e2c82 */ /* 0x000fe80008000000 */
[----:B------:R-:W-:Y:S01]  /*5680*/  @UP2 UMOV UR13, UR5 ;  /* 0x00000005000d2c82 */ /* 0x000fe20008000000 */
[----:B------:R-:W-:Y:S05]  /*5690*/  BRA.U !UP0, `(.L_x_95) ;  /* 0x0000000108c07547 */ /* 0x000fea000b800000 */
[----:B------:R-:W-:Y:S02]  /*56a0*/  UIMAD.WIDE.U32 UR8, UR13, UR35, URZ ;  /* 0x000000230d0872a5 */ /* 0x000fe4000f8e00ff */
[----:B------:R-:W-:Y:S02]  /*56b0*/  UP2UR UR12, UPR, URZ, 0x4 ;  /* 0x00000004ff0c7883 */ /* 0x000fe40008000000 */
[----:B------:R-:W-:Y:S02]  /*56c0*/  UISETP.NE.AND UP2, UPT, UR34, 0x1, UPT ;  /* 0x000000012200788c */ /* 0x000fe4000bf45270 */
[----:B------:R-:W-:Y:S02]  /*56d0*/  UIMAD.WIDE.U32 UR10, UR14, UR32, URZ ;  /* 0x000000200e0a72a5 */ /* 0x000fe4000f8e00ff */
[----:B------:R-:W-:Y:S02]  /*56e0*/  USEL UR4, UR29, UR38, !UP2 ;  /* 0x000000261d047287 */ /* 0x000fe4000d000000 */
[----:B------:R-:W-:Y:S02]  /*56f0*/  UISETP.NE.AND UP0, UPT, UR15, 0x1, UPT ;  /* 0x000000010f00788c */ /* 0x000fe4000bf05270 */
[----:B------:R-:W-:Y:S02]  /*5700*/  UP2UR UR22, UPR, URZ, 0x2 ;  /* 0x00000002ff167883 */ /* 0x000fe40008000000 */
[----:B------:R-:W-:Y:S02]  /*5710*/  UISETP.NE.AND UP1, UPT, UR42, 0x1, UPT ;  /* 0x000000012a00788c */ /* 0x000fe4000bf25270 */
[----:B-1----:R-:W-:Y:S02]  /*5720*/  UIMAD.WIDE.U32 UR18, UR4, UR16, URZ ;  /* 0x00000010041272a5 */ /* 0x002fe4000f8e00ff */
[----:B------:R-:W-:Y:S01]  /*5730*/  USEL UR7, UR37, UR39, !UP0 ;  /* 0x0000002725077287 */ /* 0x000fe2000c000000 */
[----:B------:R-:W-:Y:S02]  /*5740*/  UMOV UR5, UR9 ;  /* 0x0000000900057c82 */ /* 0x000fe40008000000 */
[----:B------:R-:W-:Y:S02]  /*5750*/  USHF.R.U32.HI UR6, URZ, UR40, UR5 ;  /* 0x00000028ff067299 */ /* 0x000fe40008011605 */
[----:B------:R-:W-:Y:S02]  /*5760*/  UIMAD.WIDE.U32 UR20, UR7, UR16, URZ ;  /* 0x00000010071472a5 */ /* 0x000fe4000f8e00ff */
[----:B------:R-:W-:Y:S02]  /*5770*/  USEL UR6, UR13, UR6, !UP2 ;  /* 0x000000060d067287 */ /* 0x000fe4000d000000 */
[----:B------:R-:W-:Y:S01]  /*5780*/  UISETP.NE.AND UP2, UPT, UR12, URZ, UPT ;  /* 0x000000ff0c00728c */ /* 0x000fe2000bf45270 */
[----:B------:R-:W-:Y:S01]  /*5790*/  UMOV UR5, UR11 ;  /* 0x0000000b00057c82 */ /* 0x000fe20008000000 */
[----:B------:R-:W-:Y:S02]  /*57a0*/  UIMAD.WIDE.U32 UR10, UR6, UR16, URZ ;  /* 0x00000010060a72a5 */ /* 0x000fe4000f8e00ff */
[----:B------:R-:W-:Y:S03]  /*57b0*/  USHF.R.U32.HI UR8, URZ, UR33, UR5 ;  /* 0x00000021ff087299 */ /* 0x000fe60008011605 */
[----:B------:R-:W-:Y:S02]  /*57c0*/  UMOV UR5, UR19 ;  /* 0x0000001300057c82 */ /* 0x000fe40008000000 */
[----:B------:R-:W-:Y:S03]  /*57d0*/  @UP1 USHF.R.U32.HI UR4, URZ, UR17, UR5 ;  /* 0x00000011ff041299 */ /* 0x000fe60008011605 */
[----:B------:R-:W-:Y:S01]  /*57e0*/  UMOV UR5, UR21 ;  /* 0x0000001500057c82 */ /* 0x000fe20008000000 */
[----:B------:R-:W-:Y:S02]  /*57f0*/  UIMAD UR4, UR42, UR4, URZ ;  /* 0x000000042a0472a4 */ /* 0x000fe4000f8e02ff */
[----:B------:R-:W-:Y:S02]  /*5800*/  @UP1 USHF.R.U32.HI UR7, URZ, UR17, UR5 ;  /* 0x00000011ff071299 */ /* 0x000fe40008011605 */
[----:B------:R-:W-:Y:S02]  /*5810*/  USEL UR5, UR14, UR8, !UP0 ;  /* 0x000000080e057287 */ /* 0x000fe4000c000000 */
[----:B------:R-:W-:Y:S02]  /*5820*/  UIMAD UR8, UR42, UR7, URZ ;  /* 0x000000072a0872a4 */ /* 0x000fe4000f8e02ff */
[----:B------:R-:W-:Y:S03]  /*5830*/  UISETP.GE.AND UP0, UPT, UR6, UR4, UPT ;  /* 0x000000040600728c */ /* 0x000fe6000bf06270 */
[----:B------:R-:W-:Y:S01]  /*5840*/  UMOV UR4, UR11 ;  /* 0x0000000b00047c82 */ /* 0x000fe20008000000 */
[----:B------:R-:W-:Y:S02]  /*5850*/  UISETP.GE.OR UP0, UPT, UR5, UR8, UP0 ;  /* 0x000000080500728c */ /* 0x000fe40008706670 */
[----:B------:R-:W-:Y:S02]  /*5860*/  USHF.R.U32.HI UR4, URZ, UR17, UR4 ;  /* 0x00000011ff047299 */ /* 0x000fe40008011604 */
[----:B------:R-:W-:Y:S02]  /*5870*/  UIMAD.WIDE.U32 UR8, UR5, UR16, URZ ;  /* 0x00000010050872a5 */ /* 0x000fe4000f8e00ff */
[----:B------:R-:W-:Y:S04]  /*5880*/  USEL UR10, UR6, UR4, !UP1 ;  /* 0x00000004060a7287 */ /* 0x000fe8000c800000 */
[----:B------:R-:W-:Y:S01]  /*5890*/  UIADD3 UR11, UPT, UPT, -UR10, URZ, URZ ;  /* 0x000000ff0a0b7290 */ /* 0x000fe2000fffe1ff */
[----:B------:R-:W-:Y:S02]  /*58a0*/  @!UP0 UMOV UR4, UR9 ;  /* 0x0000000900048c82 */ /* 0x000fe40008000000 */
[----:B------:R-:W-:Y:S02]  /*58b0*/  @!UP0 USHF.R.U32.HI UR4, URZ, UR17, UR4 ;  /* 0x00000011ff048299 */ /* 0x000fe40008011604 */
[----:B------:R-:W-:Y:S02]  /*58c0*/  UIMAD UR8, UR42, UR11, UR6 ;  /* 0x0000000b2a0872a4 */ /* 0x000fe4000f8e0206 */
[----:B------:R-:W-:Y:S02]  /*58d0*/  @!UP0 USEL UR4, UR5, UR4, !UP1 ;  /* 0x0000000405048287 */ /* 0x000fe4000c800000 */
[----:B------:R-:W-:Y:S02]  /*58e0*/  UISETP.NE.AND UP1, UPT, UR22, URZ, UPT ;  /* 0x000000ff1600728c */ /* 0x000fe4000bf25270 */
[----:B------:R-:W-:Y:S02]  /*58f0*/  @!UP0 UIMAD UR8, UR7, UR8, UR4 ;  /* 0x00000008070882a4 */ /* 0x000fe4000f8e0204 */
[----:B------:R-:W-:Y:S02]  /*5900*/  @!UP0 UIADD3 UR9, UPT, UPT, UR10, -UR4, URZ ;  /* 0x800000040a098290 */ /* 0x000fe4000fffe0ff */
[----:B------:R-:W-:Y:S02]  /*5910*/  UIADD3 UR4, UPT, UPT, -UR5, URZ, URZ ;  /* 0x000000ff05047290 */ /* 0x000fe4000fffe1ff */
[----:B------:R-:W-:Y:S02]  /*5920*/  UIADD3 UR7, UPT, UPT, -UR6, URZ, URZ ;  /* 0x000000ff06077290 */ /* 0x000fe4000fffe1ff */
[----:B------:R-:W-:Y:S02]  /*5930*/  @!UP0 UIMAD UR6, UR9, UR42, UR5 ;  /* 0x0000002a090682a4 */ /* 0x000fe4000f8e0205 */
[----:B------:R-:W-:Y:S02]  /*5940*/  UIMAD UR14, UR15, UR4, UR14 ;  /* 0x000000040f0e72a4 */ /* 0x000fe4000f8e020e */
[----:B------:R-:W-:Y:S01]  /*5950*/  UIMAD UR13, UR34, UR7, UR13 ;  /* 0x00000007220d72a4 */ /* 0x000fe2000f8e020d */
[----:B------:R-:W-:Y:S02]  /*5960*/  @!UP0 UMOV UR5, UR8 ;  /* 0x0000000800058c82 */ /* 0x000fe40008000000 */
[----:B------:R-:W-:Y:S02]  /*5970*/  UIMAD UR14, UR5, UR15, UR14 ;  /* 0x0000000f050e72a4 */ /* 0x000fe4000f8e020e */
[----:B------:R-:W-:Y:S11]  /*5980*/  UIMAD UR13, UR6, UR34, UR13 ;  /* 0x00000022060d72a4 */ /* 0x000ff6000f8e020d */
[----:B------:R-:W-:Y:S01]  /*5990*/  @!UPT UIADD3 URZ, UPT, UPT, URZ, URZ, URZ ;  /* 0x000000fffffff290 */ /* 0x000fe2000fffe0ff */
.L_x_95:
[----:B------:R-:W3:Y:S01]  /*59a0*/  @!UP3 LDCU.128 UR20, c[0x0][0xf10] ;  /* 0x0001e200ff14b7ac */ /* 0x000ee20008000c00 */
[----:B------:R-:W-:Y:S04]  /*59b0*/  ISETP.NE.U32.AND P0, PT, RZ, UR30, PT ;  /* 0x0000001eff007c0c */ /* 0x000fe8000bf05070 */
[----:B------:R-:W-:Y:S01]  /*59c0*/  ISETP.NE.AND.EX P0, PT, RZ, UR31, PT, P0 ;  /* 0x0000001fff007c0c */ /* 0x000fe2000bf05300 */
[----:B------:R-:W4:Y:S01]  /*59d0*/  @!UP3 LDCU UR5, c[0x0][0xf0c] ;  /* 0x0001e180ff05b7ac */ /* 0x000f220008000800 */
[----:B------:R-:W-:Y:S02]  /*59e0*/  USHF.L.U32 UR11, UR27, 0x7, URZ ;  /* 0x000000071b0b7899 */ /* 0x000fe400080006ff */
[----:B------:R-:W-:Y:S02]  /*59f0*/  USHF.L.U32 UR10, UR26, 0x6, URZ ;  /* 0x000000061a0a7899 */ /* 0x000fe400080006ff */
[----:B---3--:R-:W-:Y:S07]  /*5a00*/  UIMAD.WIDE.U32 UR6, UR14, UR20, URZ ;  /* 0x000000140e0672a5 */ /* 0x008fee000f8e00ff */
[----:B------:R-:W-:Y:S01]  /*5a10*/  @!UP3 UMOV UR4, UR7 ;  /* 0x000000070004bc82 */ /* 0x000fe20008000000 */
[----:B----4-:R-:W-:Y:S02]  /*5a20*/  @!UP3 UISETP.NE.AND UP0, UPT, UR5, 0x1, UPT ;  /* 0x000000010500b88c */ /* 0x010fe4000bf05270 */
[----:B------:R-:W-:Y:S02]  /*5a30*/  @!UP3 USHF.R.U32.HI UR4, URZ, UR21, UR4 ;  /* 0x00000015ff04b299 */ /* 0x000fe40008011604 */
[----:B------:R-:W-:Y:S02]  /*5a40*/  UIMAD.WIDE.U32 UR6, UR13, UR23, URZ ;  /* 0x000000170d0672a5 */ /* 0x000fe4000f8e00ff */
[----:B------:R-:W-:Y:S02]  /*5a50*/  @!UP3 USEL UR8, UR14, UR4, !UP0 ;  /* 0x000000040e08b287 */ /* 0x000fe4000c000000 */
[----:B------:R-:W-:Y:S03]  /*5a60*/  @!UP3 UISETP.NE.AND UP0, UPT, UR22, 0x1, UPT ;  /* 0x000000011600b88c */ /* 0x000fe6000bf05270 */
[----:B------:R-:W-:Y:S02]  /*5a70*/  @!UP3 UMOV UR6, UR7 ;  /* 0x000000070006bc82 */ /* 0x000fe40008000000 */
[----:B------:R-:W3:Y:S02]  /*5a80*/  @!UP3 LDCU UR4, c[0x0][0xf20] ;  /* 0x0001e400ff04b7ac */ /* 0x000ee40008000800 */
[----:B---3--:R-:W-:Y:S04]  /*5a90*/  @!UP3 USHF.R.U32.HI UR6, URZ, UR4, UR6 ;  /* 0x00000004ff06b299 */ /* 0x008fe80008011606 */
[----:B------:R-:W-:Y:S04]  /*5aa0*/  @!UP3 USEL UR6, UR13, UR6, !UP0 ;  /* 0x000000060d06b287 */ /* 0x000fe8000c000000 */
[----:B------:R-:W-:Y:S02]  /*5ab0*/  @!UP3 UIADD3 UR4, UPT, UPT, -UR8, UR6, URZ ;  /* 0x000000060804b290 */ /* 0x000fe4000fffe1ff */
[----:B------:R-:W-:Y:S02]  /*5ac0*/  @!UP3 UIADD3 UR6, UPT, UPT, UR8, -UR6, URZ ;  /* 0x800000060806b290 */ /* 0x000fe4000fffe0ff */
[----:B------:R-:W-:Y:S02]  /*5ad0*/  @!UP3 UIMAD UR14, UR4, UR5, UR14 ;  /* 0x00000005040eb2a4 */ /* 0x000fe4000f8e020e */
[----:B------:R-:W-:Y:S01]  /*5ae0*/  @!UP3 UIMAD UR13, UR6, UR22, UR13 ;  /* 0x00000016060db2a4 */ /* 0x000fe2000f8e020d */
[----:B------:R-:W-:Y:S11]  /*5af0*/  BRA.U UP4, `(.L_x_96) ;  /* 0x0000000104107547 */ /* 0x000ff6000b800000 */
[----:B--2---:R-:W-:Y:S04]  /*5b00*/  MOV R0, UR43 ;  /* 0x0000002b00007c02 */ /* 0x004fe80008000f00 */
[----:B------:R-:W-:Y:S04]  /*5b10*/  SHF.L.U32 R5, R0, 0x1f, RZ ;  /* 0x0000001f00057819 */ /* 0x000fe800000006ff */
[----:B------:R-:W2:Y:S02]  /*5b20*/  SYNCS.PHASECHK.TRANS64.TRYWAIT P1, [UR24+0xb8], R5 ;  /* 0x0000b805ff0075a7 */ /* 0x000ea40008021118 */
[----:B--2---:R-:W-:Y:S05]  /*5b30*/  @!P1 BRA `(.L_x_97) ;  /* 0x0000003c00c89947 */ /* 0x004fea0003800000 */
.L_x_96:
[----:B------:R-:W-:Y:S05]  /*5b40*/  BRA.U !UP6, `(.L_x_98) ;  /* 0x000000010e387547 */ /* 0x000fea000b800000 */
[----:B------:R-:W-:Y:S01]  /*5b50*/  UPLOP3.LUT UP1, UPT, UPT, UPT, UP5, 0x80, 0x8 ;  /* 0x000000000008789c */ /* 0x000fe20003f2f050 */
[----:B--2---:R-:W-:Y:S01]  /*5b60*/  HFMA2 R0, -RZ, RZ, 0, 5.9604644775390625e-08 ;  /* 0x00000001ff007431 */ /* 0x004fe200000001ff */
[----:B------:R-:W2:Y:S01]  /*5b70*/  LDCU.64 UR8, c[0x0][0x358] ;  /* 0x00006b00ff0877ac */ /* 0x000ea20008000a00 */
[----:B------:R-:W-:Y:S03]  /*5b80*/  IMAD.MOV.U32 R84, RZ, RZ, 0x1 ;  /* 0x00000001ff547424 */ /* 0x000fe600078e00ff */
[----:B------:R-:W-:Y:S05]  /*5b90*/  PLOP3.LUT P1, PT, PT, PT, UP1, 0x80, 0x8 ;  /* 0x000000000008781c */ /* 0x000fea0003f2f018 */
[----:B------:R-:W3:Y:S01]  /*5ba0*/  @UP1 LDCU.64 UR4, c[0x0][0xc88] ;  /* 0x00019100ff0417ac */ /* 0x000ee20008000a00 */
[----:B------:R-:W-:Y:S07]  /*5bb0*/  @UP1 UIMAD UR6, UR36, UR30, URZ ;  /* 0x0000001e240612a4 */ /* 0x000fee000f8e02ff */
[----:B------:R-:W-:Y:S01]  /*5bc0*/  @!P1 PRMT R84, R0, 0x7610, R84 ;  /* 0x0000761000549816 */ /* 0x000fe20000000054 */
[----:B---3--:R-:W-:Y:S06]  /*5bd0*/  @UP1 UIMAD.WIDE UR4, UR6, 0x4, UR4 ;  /* 0x00000004060418a5 */ /* 0x008fec000f8e0204 */
[----:B------:R-:W-:Y:S01]  /*5be0*/  IMAD.U32 R4, RZ, RZ, UR4 ;  /* 0x00000004ff047e24 */ /* 0x000fe2000f8e00ff */
[----:B------:R-:W-:Y:S04]  /*5bf0*/  MOV R5, UR5 ;  /* 0x0000000500057c02 */ /* 0x000fe80008000f00 */
[----:B------:R-:W3:Y:S01]  /*5c00*/  @!UP1 LDCU UR4, c[0x0][0xc80] ;  /* 0x00019000ff0497ac */ /* 0x000ee20008000800 */
[----:B--2--5:R4:W5:Y:S02]  /*5c10*/  @P1 LDG.E R41, desc[UR8][R4.64] ;  /* 0x0000000804291981 */ /* 0x024964000c1e1900 */
[----:B---34-:R-:W-:Y:S07]  /*5c20*/  @!P1 IMAD.U32 R41, RZ, RZ, UR4 ;  /* 0x00000004ff299e24 */ /* 0x018fee000f8e00ff */
.L_x_98:
[----:B-----5:R-:W-:Y:S01]  /*5c30*/  @!P0 FSETP.EQ.AND P2, PT, R41, RZ, PT ;  /* 0x000000ff2900820b */ /* 0x020fe20003f42000 */
[----:B------:R-:W-:Y:S01]  /*5c40*/  @!UPT UIADD3 URZ, UPT, UPT, URZ, URZ, URZ ;  /* 0x000000fffffff290 */ /* 0x000fe2000fffe0ff */
[----:B------:R-:W-:Y:S11]  /*5c50*/  @!P0 BRA `(.L_x_99) ;  /* 0x0000000000148947 */ /* 0x000ff60003800000 */
[----:B------:R-:W-:Y:S02]  /*5c60*/  LOP3.LUT P0, RZ, R84, 0xff, RZ, 0xc0, !PT ;  /* 0x000000ff54ff7812 */ /* 0x000fe4000780c0ff */
[----:B------:R-:W-:Y:S04]  /*5c70*/  PLOP3.LUT P2, PT, PT, PT, UP1, 0x80, 0x8 ;  /* 0x000000000008781c */ /* 0x000fe80003f4f018 */
[----:B------:R-:W-:Y:S07]  /*5c80*/  PLOP3.LUT P2, PT, P2, PT, PT, 0x8, 0x80 ;  /* 0x000000000080781c */ /* 0x000fee000174e170 */
[----:B------:R-:W-:Y:S11]  /*5c90*/  @P0 FSETP.EQ.AND P2, PT, R41, RZ, PT ;  /* 0x000000ff2900020b */ /* 0x000ff60003f42000 */
[----:B------:R-:W-:Y:S02]  /*5ca0*/  @!UPT UIADD3 URZ, UPT, UPT, URZ, URZ, URZ ;  /* 0x000000fffffff290 */ /* 0x000fe4000fffe0ff */
.L_x_99:
[----:B------:R-:W-:Y:S01]  /*5cb0*/  ULEA UR4, UR25, UR24, 0x3 ;  /* 0x0000001819047291 */ /* 0x000fe2000f8e18ff */
[----:B--2---:R-:W-:Y:S02]  /*5cc0*/  SHF.L.U32 R5, R11, 0x1f, RZ ;  /* 0x0000001f0b057819 */ /* 0x004fe400000006ff */
[----:B------:R-:W-:Y:S04]  /*5cd0*/  ELECT P1, URZ, PT ;  /* 0x0000000000ff782f */ /* 0x000fe80003820000 */
[----:B------:R-:W-:Y:S02]  /*5ce0*/  PLOP3.LUT P1, PT, P2, P1, PT, 0xf2, 0x2f ;  /* 0x00000000002f781c */ /* 0x000fe40001723e72 */
[----:B------:R-:W2:Y:S02]  /*5cf0*/  SYNCS.PHASECHK.TRANS64.TRYWAIT P0, [UR4+0x98], R5 ;  /* 0x00009805ff0075a7 */ /* 0x000ea40008001104 */
[----:B--2---:R-:W-:Y:S09]  /*5d00*/  @!P0 BRA `(.L_x_100) ;  /* 0x0000003c006c8947 */ /* 0x004ff20003800000 */
.L_x_178:
[----:B------:R-:W-:Y:S01]  /*5d10*/  VOTEU.ALL UP0, P1 ;  /* 0x0000000000ff7886 */ /* 0x000fe20000800000 */
[----:B------:R-:W-:Y:S01]  /*5d20*/  @!P1 IADD3 R4, P0, PT, R12, 0x980, RZ ;  /* 0x000009800c049810 */ /* 0x000fe20007f1e0ff */
[----:B------:R-:W-:Y:S01]  /*5d30*/  UIADD3 UR9, UPT, UPT, UR4, 0x80, URZ ;  /* 0x0000008004097890 */ /* 0x000fe2000fffe0ff */
[----:B------:R-:W-:Y:S01]  /*5d40*/  VIADD R10, R10, 0x1 ;  /* 0x000000010a0a7836 */ /* 0x000fe20000000000 */
[----:B------:R-:W-:Y:S01]  /*5d50*/  UMOV UR22, 0x0 ;  /* 0x0000000000167882 */ /* 0x000fe20000000000 */
[----:B------:R-:W-:Y:S01]  /*5d60*/  @!UP0 ULEA UR5, UR25, UR24, 0xd ;  /* 0x0000001819058291 */ /* 0x000fe2000f8e68ff */
[----:B------:R-:W-:Y:S01]  /*5d70*/  @!P1 IMAD.X R2, RZ, RZ, R13, P0 ;  /* 0x000000ffff029224 */ /* 0x000fe200000e060d */
[----:B------:R-:W-:Y:S01]  /*5d80*/  @!P1 R2UR UR7, R4 ;  /* 0x00000000040792ca */ /* 0x000fe200000e0000 */
[----:B------:R-:W-:Y:S01]  /*5d90*/  UMOV UR23, 0x10000000 ;  /* 0x1000000000177882 */ /* 0x000fe20000000000 */
[----:B------:R-:W-:Y:S02]  /*5da0*/  @!UP0 UIADD3 UR8, UPT, UPT, UR5, 0x200, URZ ;  /* 0x0000020005088890 */ /* 0x000fe4000fffe0ff */
[----:B------:R-:W-:Y:S01]  /*5db0*/  UIADD3 UR5, UPT, UPT, UR25, 0x1, URZ ;  /* 0x0000000119057890 */ /* 0x000fe2000fffe0ff */
[----:B------:R-:W-:Y:S03]  /*5dc0*/  UMOV UR12, UR36 ;  /* 0x00000024000c7c82 */ /* 0x000fe60008000000 */
[----:B------:R-:W-:Y:S04]  /*5dd0*/  UISETP.NE.AND UP0, UPT, UR5, 0x3, UPT ;  /* 0x000000030500788c */ /* 0x000fe8000bf05270 */
[----:B------:R-:W-:Y:S01]  /*5de0*/  USEL UR6, UR5, URZ, UP0 ;  /* 0x000000ff05067287 */ /* 0x000fe20008000000 */
[----:B------:R-:W-:Y:S01]  /*5df0*/  @!P1 R2UR UR5, R2 ;  /* 0x00000000020592ca */ /* 0x000fe200000e0000 */
[----:B------:R-:W-:Y:S01]  /*5e00*/  IMAD.U32 R4, RZ, RZ, UR7 ;  /* 0x00000007ff047e24 */ /* 0x000fe2000f8e00ff */
[----:B------:R-:W-:Y:S01]  /*5e10*/  USEL UR20, URZ, 0x1, UP0 ;  /* 0x00000001ff147887 */ /* 0x000fe20008000000 */
[----:B------:R-:W-:Y:S01]  /*5e20*/  @!P1 IMAD.MOV.U32 R2, RZ, RZ, 0x2000 ;  /* 0x00002000ff029424 */ /* 0x000fe200078e00ff */
[----:B------:R-:W-:Y:S01]  /*5e30*/  VOTEU.ALL UP0, P1 ;  /* 0x0000000000ff7886 */ /* 0x000fe20000800000 */
[----:B------:R-:W-:Y:S01]  /*5e40*/  UPRMT UR7, UR55, 0x654, UR9 ;  /* 0x0000065437077896 */ /* 0x000fe20008000009 */
[----:B------:R-:W-:Y:S02]  /*5e50*/  @!P1 R2UR UR18, R4 ;  /* 0x00000000041292ca */ /* 0x000fe400000e0000 */
[----:B------:R-:W-:Y:S04]  /*5e60*/  LOP3.LUT R11, R11, UR20, RZ, 0x3c, !PT ;  /* 0x000000140b0b7c12 */ /* 0x000fe8000f8e3cff */
[----:B--2---:R-:W-:Y:S01]  /*5e70*/  SHF.L.U32 R0, R11, 0x1f, RZ ;  /* 0x0000001f0b007819 */ /* 0x004fe200000006ff */
[----:B------:R-:W-:Y:S01]  /*5e80*/  IMAD.U32 R5, RZ, RZ, UR5 ;  /* 0x00000005ff057e24 */ /* 0x000fe2000f8e00ff */
[----:B------:R-:W-:Y:S04]  /*5e90*/  ULEA UR5, UR6, UR24, 0x3 ;  /* 0x0000001806057291 */ /* 0x000fe8000f8e18ff */
[----:B------:R-:W-:Y:S11]  /*5ea0*/  @!P1 R2UR UR19, R5 ;  /* 0x00000000051392ca */ /* 0x000ff600000e0000 */
[----:B------:R-:W-:Y:S02]  /*5eb0*/  @!UPT UIADD3 URZ, UPT, UPT, URZ, URZ, URZ ;  /* 0x000000fffffff290 */ /* 0x000fe4000fffe0ff */
[----:B------:R2:W-:Y:S01]  /*5ec0*/  @!UP0 UTMALDG.3D [UR8], [UR18], desc[UR22] ;  /* 0x00001608120085b4 */ /* 0x0005e20008011000 */
[----:B------:R2:W-:Y:S01]  /*5ed0*/  @!P1 SYNCS.ARRIVE.TRANS64.RED.A0TR RZ, [UR4+0x80], R2 ;  /* 0x00008002ffff99a7 */ /* 0x0005e20008300404 */
[----:B------:R-:W-:Y:S01]  /*5ee0*/  SYNCS.ARRIVE.TRANS64.RED.A1T0 RZ, [UR7], RZ ;  /* 0x000000ffffff79a7 */ /* 0x000fe20008100407 */
[----:B------:R-:W3:Y:S02]  /*5ef0*/  SYNCS.PHASECHK.TRANS64.TRYWAIT P0, [UR5+0x98], R0 ;  /* 0x00009800ff0075a7 */ /* 0x000ee40008001105 */
[----:B--23--:R-:W-:Y:S05]  /*5f00*/  @!P0 BRA `(.L_x_101) ;  /* 0x0000003c00048947 */ /* 0x00cfea0003800000 */
.L_x_180:
[----:B------:R-:W-:Y:S01]  /*5f10*/  UIADD3 UR9, UPT, UPT, UR5, 0x80, URZ ;  /* 0x0000008005097890 */ /* 0x000fe2000fffe0ff */
[----:B------:R-:W-:Y:S01]  /*5f20*/  @!P1 IADD3 R2, P0, PT, R12, 0x980, RZ ;  /* 0x000009800c029810 */ /* 0x000fe20007f1e0ff */
[----:B------:R-:W-:Y:S01]  /*5f30*/  UPLOP3.LUT UP4, UPT, UPT, UPT, UPT, 0x80, 0x8 ;  /* 0x000000000008789c */ /* 0x000fe20003f8f070 */
[----:B------:R-:W-:Y:S01]  /*5f40*/  R2UR UR22, R86 ;  /* 0x00000000561672ca */ /* 0x000fe200000e0000 */
[----:B------:R-:W-:Y:S01]  /*5f50*/  UMOV UR20, 0x0 ;  /* 0x0000000000147882 */ /* 0x000fe20000000000 */
[----:B------:R-:W-:Y:S01]  /*5f60*/  UMOV UR21, 0x10000000 ;  /* 0x1000000000157882 */ /* 0x000fe20000000000 */
[----:B------:R-:W-:Y:S01]  /*5f70*/  UMOV UR12, UR36 ;  /* 0x00000024000c7c82 */ /* 0x000fe20008000000 */
[----:B------:R-:W-:Y:S01]  /*5f80*/  VOTEU.ALL UP0, P1 ;  /* 0x0000000000ff7886 */ /* 0x000fe20000800000 */
[----:B--2---:R-:W-:Y:S01]  /*5f90*/  @!P1 IMAD.X R0, RZ, RZ, R13, P0 ;  /* 0x000000ffff009224 */ /* 0x004fe200000e060d */
[----:B------:R-:W-:Y:S01]  /*5fa0*/  R2UR UR19, R87 ;  /* 0x00000000571372ca */ /* 0x000fe200000e0000 */
[----:B------:R-:W-:Y:S01]  /*5fb0*/  UMOV UR36, UR28 ;  /* 0x0000001c00247c82 */ /* 0x000fe20008000000 */
[C---:B------:R-:W-:Y:S01]  /*5fc0*/  ISETP.NE.AND P0, PT, R10.reuse, 0x2, PT ;  /* 0x000000020a00780c */ /* 0x040fe20003f05270 */
[----:B------:R-:W-:Y:S02]  /*5fd0*/  @!UP0 ULEA UR4, UR6, UR24, 0xd ;  /* 0x0000001806048291 */ /* 0x000fe4000f8e68ff */
[----:B------:R-:W-:Y:S01]  /*5fe0*/  @!UP0 UIADD3 UR10, UPT, UPT, UR10, 0x20, URZ ;  /* 0x000000200a0a8890 */ /* 0x000fe2000fffe0ff */
[----:B------:R-:W-:Y:S01]  /*5ff0*/  SEL R10, R10, RZ, P0 ;  /* 0x000000ff0a0a7207 */ /* 0x000fe20000000000 */
[----:B------:R-:W-:Y:S02]  /*6000*/  @!UP0 UIADD3 UR8, UPT, UPT, UR4, 0x200, URZ ;  /* 0x0000020004088890 */ /* 0x000fe4000fffe0ff */
[----:B------:R-:W-:Y:S01]  /*6010*/  UIADD3 UR4, UPT, UPT, UR6, 0x1, URZ ;  /* 0x0000000106047890 */ /* 0x000fe2000fffe0ff */
[----:B------:R-:W-:Y:S01]  /*6020*/  @!P1 R2UR UR6, R2 ;  /* 0x00000000020692ca */ /* 0x000fe200000e0000 */
[----:B------:R-:W-:Y:S02]  /*6030*/  UIADD3 UR26, UPT, UPT, UR13, UR22, URZ ;  /* 0x000000160d1a7290 */ /* 0x000fe4000fffe0ff */
[----:B------:R-:W-:Y:S02]  /*6040*/  UISETP.NE.AND UP0, UPT, UR4, 0x3, UPT ;  /* 0x000000030400788c */ /* 0x000fe4000bf05270 */
[----:B------:R-:W-:Y:S02]  /*6050*/  UIADD3 UR27, UPT, UPT, UR14, UR19, URZ ;  /* 0x000000130e1b7290 */ /* 0x000fe4000fffe0ff */
[----:B------:R-:W-:Y:S01]  /*6060*/  USEL UR25, UR4, URZ, UP0 ;  /* 0x000000ff04197287 */ /* 0x000fe20008000000 */
[----:B------:R-:W-:Y:S01]  /*6070*/  @!P1 R2UR UR4, R0 ;  /* 0x00000000000492ca */ /* 0x000fe200000e0000 */
[----:B------:R-:W-:Y:S01]  /*6080*/  USEL UR18, URZ, 0x1, UP0 ;  /* 0x00000001ff127887 */ /* 0x000fe20008000000 */
[----:B------:R-:W-:Y:S01]  /*6090*/  SEL R0, RZ, 0x1, P0 ;  /* 0x00000001ff007807 */ /* 0x000fe20000000000 */
[----:B------:R-:W-:Y:S02]  /*60a0*/  VOTEU.ALL UP0, P1 ;  /* 0x0000000000ff7886 */ /* 0x000fe40000800000 */
[----:B------:R-:W-:Y:S01]  /*60b0*/  IMAD.U32 R4, RZ, RZ, UR6 ;  /* 0x00000006ff047e24 */ /* 0x000fe2000f8e00ff */
[----:B------:R-:W-:Y:S02]  /*60c0*/  LOP3.LUT R9, R9, R0, RZ, 0x3c, !PT ;  /* 0x0000000009097212 */ /* 0x000fe400078e3cff */
[----:B------:R-:W-:Y:S02]  /*60d0*/  LOP3.LUT R11, R11, UR18, RZ, 0x3c, !PT ;  /* 0x000000120b0b7c12 */ /* 0x000fe4000f8e3cff */
[----:B------:R-:W-:Y:S03]  /*60e0*/  @!P1 R2UR UR6, R4 ;  /* 0x00000000040692ca */ /* 0x000fe600000e0000 */
[----:B------:R-:W-:Y:S01]  /*60f0*/  IMAD.U32 R5, RZ, RZ, UR4 ;  /* 0x00000004ff057e24 */ /* 0x000fe2000f8e00ff */
[----:B------:R-:W-:Y:S04]  /*6100*/  UPRMT UR4, UR55, 0x654, UR9 ;  /* 0x0000065437047896 */ /* 0x000fe80008000009 */
[----:B------:R-:W-:Y:S11]  /*6110*/  @!P1 R2UR UR7, R5 ;  /* 0x00000000050792ca */ /* 0x000ff600000e0000 */
[----:B------:R-:W-:Y:S02]  /*6120*/  @!UPT UIADD3 URZ, UPT, UPT, URZ, URZ, URZ ;  /* 0x000000fffffff290 */ /* 0x000fe4000fffe0ff */
[----:B------:R2:W-:Y:S01]  /*6130*/  @!UP0 UTMALDG.3D [UR8], [UR6], desc[UR20] ;  /* 0x00001408060085b4 */ /* 0x0005e20008011000 */
[----:B------:R2:W-:Y:S01]  /*6140*/  @!P1 SYNCS.ARRIVE.TRANS64.RED.A0TR RZ, [UR5+0x80], R3 ;  /* 0x00008003ffff99a7 */ /* 0x0005e20008300405 */
[----:B------:R-:W-:Y:S01]  /*6150*/  SYNCS.ARRIVE.TRANS64.RED.A1T0 RZ, [UR4], RZ ;  /* 0x000000ffffff79a7 */ /* 0x000fe20008100404 */
[----:B------:R-:W-:Y:S05]  /*6160*/  BRA.U UP2, `(.L_x_102) ;  /* 0xfffffff102d07547 */ /* 0x000fea000b83ffff */
[----:B------:R-:W-:Y:S01]  /*6170*/  UIADD3 UR24, UPT, UPT, UR24, 0x98, URZ ;  /* 0x0000009818187890 */ /* 0x000fe2000fffe0ff */
[----:B--2---:R-:W-:-:S03]  /*6180*/  SHF.L.U32 R3, R11, 0x1f, RZ ;  /* 0x0000001f0b037819 */ /* 0x004fc600000006ff */
[----:B------:R-:W-:-:S09]  /*6190*/  ULEA UR4, UR25, UR24, 0x3 ;  /* 0x0000001819047291 */ /* 0x000fd2000f8e18ff */
[----:B------:R-:W2:Y:S02]  /*61a0*/  SYNCS.PHASECHK.TRANS64.TRYWAIT P0, [UR4], R3 ;  /* 0x00000003ff0075a7 */ /* 0x000ea40008001104 */
[----:B--2---:R-:W-:Y:S05]  /*61b0*/  @!P0 BRA `(.L_x_103) ;  /* 0x0000003800708947 */ /* 0x004fea0003800000 */
.L_x_182:
[----:B------:R-:W-:-:S04]  /*61c0*/  UIADD3 UR4, UPT, UPT, UR25, 0x1, URZ ;  /* 0x0000000119047890 */ /* 0x000fc8000fffe0ff */
[----:B------:R-:W-:-:S04]  /*61d0*/  UISETP.NE.AND UP0, UPT, UR4, 0x3, UPT ;  /* 0x000000030400788c */ /* 0x000fc8000bf05270 */
[----:B------:R-:W-:Y:S02]  /*61e0*/  USEL UR6, URZ, 0x1, UP0 ;  /* 0x00000001ff067887 */ /* 0x000fe40008000000 */
[----:B------:R-:W-:-:S04]  /*61f0*/  USEL UR4, UR4, URZ, UP0 ;  /* 0x000000ff04047287 */ /* 0x000fc80008000000 */
[----:B------:R-:W-:Y:S01]  /*6200*/  ULEA UR5, UR4, UR24, 0x3 ;  /* 0x0000001804057291 */ /* 0x000fe2000f8e18ff */
[----:B------:R-:W-:-:S04]  /*6210*/  LOP3.LUT R11, R11, UR6, RZ, 0x3c, !PT ;  /* 0x000000060b0b7c12 */ /* 0x000fc8000f8e3cff */
[----:B--2---:R-:W-:-:S04]  /*6220*/  SHF.L.U32 R3, R11, 0x1f, RZ ;  /* 0x0000001f0b037819 */ /* 0x004fc800000006ff */
[----:B------:R-:W2:Y:S02]  /*6230*/  SYNCS.PHASECHK.TRANS64.TRYWAIT P0, [UR5], R3 ;  /* 0x00000003ff0075a7 */ /* 0x000ea40008001105 */
[----:B--2---:R-:W-:Y:S05]  /*6240*/  @!P0 BRA `(.L_x_104) ;  /* 0x0000003800648947 */ /* 0x004fea0003800000 */
.L_x_184:
[----:B------:R-:W-:-:S04]  /*6250*/  UIADD3 UR4, UPT, UPT, UR4, 0x1, URZ ;  /* 0x0000000104047890 */ /* 0x000fc8000fffe0ff */
[----:B------:R-:W-:-:S04]  /*6260*/  UISETP.NE.AND UP0, UPT, UR4, 0x3, UPT ;  /* 0x000000030400788c */ /* 0x000fc8000bf05270 */
[----:B------:R-:W-:Y:S02]  /*6270*/  USEL UR5, URZ, 0x1, UP0 ;  /* 0x00000001ff057887 */ /* 0x000fe40008000000 */
[----:B------:R-:W-:-:S04]  /*6280*/  USEL UR4, UR4, URZ, UP0 ;  /* 0x000000ff04047287 */ /* 0x000fc80008000000 */
[----:B------:R-:W-:Y:S01]  /*6290*/  ULEA UR4, UR4, UR24, 0x3 ;  /* 0x0000001804047291 */ /* 0x000fe2000f8e18ff */
[----:B--2---:R-:W-:-:S04]  /*62a0*/  LOP3.LUT R3, R11, UR5, RZ, 0x3c, !PT ;  /* 0x000000050b037c12 */ /* 0x004fc8000f8e3cff */
[----:B------:R-:W-:Y:S01]  /*62b0*/  SHF.L.U32 R3, R3, 0x1f, RZ ;  /* 0x0000001f03037819 */ /* 0x000fe200000006ff */
[----:B------:R-:W-:-:S07]  /*62c0*/  IMAD.U32 R0, RZ, RZ, UR4 ;  /* 0x00000004ff007e24 */ /* 0x000fce000f8e00ff */
.L_x_105:
[----:B--2---:R2:W3:Y:S02]  /*62d0*/  SYNCS.PHASECHK.TRANS64.TRYWAIT P0, [R0+URZ], R3 ;  /* 0x00000003000075a7 */ /* 0x0044e400080011ff */
[----:B---3--:R-:W-:Y:S05]  /*62e0*/  @!P0 NANOSLEEP.SYNCS 0x989680 ;  /* 0x009896800000895d */ /* 0x008fea0003900000 */
[----:B------:R-:W3:Y:S02]  /*62f0*/  @!P0 SYNCS.PHASECHK.TRANS64 P0, [R0+URZ], R3 ;  /* 0x00000003000085a7 */ /* 0x000ee400080010ff */
[----:B-1-3--:R-:W-:Y:S05]  /*6300*/  @P0 EXIT ;  /* 0x000000000000094d */ /* 0x00afea0003800000 */
[----:B------:R-:W-:Y:S05]  /*6310*/  BRA `(.L_x_105) ;  /* 0xfffffffc00ec7947 */ /* 0x000fea000383ffff */
.L_x_93:
[----:B------:R-:W-:-:S06]  /*6320*/  UISETP.GE.AND UP0, UPT, UR18, 0x4, UPT ;  /* 0x000000041200788c */ /* 0x000fcc000bf06270 */
[----:B------:R-:W-:-:S13]  /*6330*/  PLOP3.LUT P0, PT, PT, PT, UP0, 0x80, 0x8 ;  /* 0x000000000008781c */ /* 0x000fda0003f0f008 */
[----:B------:R-:W-:Y:S05]  /*6340*/  @!P0 EXIT ;  /* 0x000000000000894d */ /* 0x000fea0003800000 */
[----:B------:R-:W-:Y:S01]  /*6350*/  BAR.SYNC.DEFER_BLOCKING 0x6, 0xa0 ;  /* 0x0182800000007b1d */ /* 0x000fe20000010000 */
[C---:B------:R-:W-:Y:S01]  /*6360*/  IMAD.SHL.U32 R2, R92.reuse, 0x20, RZ ;  /* 0x000000205c027824 */ /* 0x040fe200078e00ff */
[C---:B------:R-:W-:Y:S01]  /*6370*/  LOP3.LUT R93, R92.reuse, 0x2, RZ, 0xc0, !PT ;  /* 0x000000025c5d7812 */ /* 0x040fe200078ec0ff */
[C---:B------:R-:W-:Y:S01]  /*6380*/  IMAD.SHL.U32 R97, R92.reuse, 0x4, RZ ;  /* 0x000000045c617824 */ /* 0x040fe200078e00ff */
[C---:B------:R-:W-:Y:S01]  /*6390*/  LOP3.LUT R98, R92.reuse, 0x60, RZ, 0xc0, !PT ;  /* 0x000000605c627812 */ /* 0x040fe200078ec0ff */
[----:B------:R-:W-:Y:S01]  /*63a0*/  IMAD.U32 R37, R92, 0x10000, RZ ;  /* 0x000100005c257824 */ /* 0x000fe200078e00ff */
[----:B------:R-:W-:Y:S01]  /*63b0*/  UMOV UR47, 0x400 ;  /* 0x00000400002f7882 */ /* 0x000fe20000000000 */
[----:B------:R-:W1:Y:S01]  /*63c0*/  LDCU.64 UR4, c[0x0][0xc90] ;  /* 0x00019200ff0477ac */ /* 0x000e620008000a00 */
[----:B------:R-:W2:Y:S01]  /*63d0*/  LDC.64 R78, c[0x0][0xcb0] ;  /* 0x00032c00ff4e7b82 */ /* 0x000ea20000000a00 */
[----:B------:R-:W-:Y:S01]  /*63e0*/  LOP3.LUT R4, R2, 0xc0, RZ, 0xc0, !PT ;  /* 0x000000c002047812 */ /* 0x000fe200078ec0ff */
[----:B------:R-:W-:Y:S01]  /*63f0*/  HFMA2 R36, -RZ, RZ, 0, 0 ;  /* 0x00000000ff247431 */ /* 0x000fe200000001ff */
[----:B------:R-:W-:Y:S01]  /*6400*/  ULEA UR47, UR55, UR47, 0x18 ;  /* 0x0000002f372f7291 */ /* 0x000fe2000f8ec0ff */
[----:B------:R-:W-:-:S02]  /*6410*/  LOP3.LUT R92, R92, 0x4, RZ, 0xc0, !PT ;  /* 0x000000045c5c7812 */ /* 0x000fc400078ec0ff */
[----:B------:R-:W-:Y:S02]  /*6420*/  CS2R R94, SRZ ;  /* 0x00000000005e7805 */ /* 0x000fe4000001ff00 */
[----:B------:R-:W-:Y:S01]  /*6430*/  LOP3.LUT R97, R4, 0x18, R97, 0xf8, !PT ;  /* 0x0000001804617812 */ /* 0x000fe200078ef861 */
[----:B------:R-:W-:Y:S01]  /*6440*/  IMAD.MOV.U32 R91, RZ, RZ, RZ ;  /* 0x000000ffff5b7224 */ /* 0x000fe200078e00ff */
[----:B------:R-:W3:Y:S01]  /*6450*/  LDC.64 R76, c[0x0][0xca8] ;  /* 0x00032a00ff4c7b82 */ /* 0x000ee20000000a00 */
[----:B------:R-:W-:Y:S01]  /*6460*/  LOP3.LUT R37, R37, 0x600000, RZ, 0xc0, !PT ;  /* 0x0060000025257812 */ /* 0x000fe200078ec0ff */
[----:B------:R-:W-:Y:S01]  /*6470*/  IMAD.MOV R93, RZ, RZ, -R93 ;  /* 0x000000ffff5d7224 */ /* 0x000fe200078e0a5d */
[C---:B------:R-:W-:Y:S01]  /*6480*/  IADD3 R96, PT, PT, -R92.reuse, 0x2, RZ ;  /* 0x000000025c607810 */ /* 0x040fe20007ffe1ff */
[----:B------:R-:W4:Y:S01]  /*6490*/  LDCU UR63, c[0x0][0x370] ;  /* 0x00006e00ff3f77ac */ /* 0x000f220008000800 */
[----:B------:R-:W-:Y:S02]  /*64a0*/  LOP3.LUT R97, R97, 0xf20, R2, 0xf8, !PT ;  /* 0x00000f2061617812 */ /* 0x000fe400078ef802 */
[----:B------:R-:W-:Y:S01]  /*64b0*/  IADD3 R92, PT, PT, -R92, RZ, RZ ;  /* 0x000000ff5c5c7210 */ /* 0x000fe20007ffe1ff */
[----:B------:R-:W4:Y:S01]  /*64c0*/  LDS R0, [UR47+0x150] ;  /* 0x0001502fff007984 */ /* 0x000f220008000800 */
[----:B-1----:R-:W-:Y:S01]  /*64d0*/  IMAD.U32 R100, RZ, RZ, UR4 ;  /* 0x00000004ff647e24 */ /* 0x002fe2000f8e00ff */
[----:B------:R-:W-:Y:S01]  /*64e0*/  UIADD3 UR4, UPT, UPT, UR47, 0x200, URZ ;  /* 0x000002002f047890 */ /* 0x000fe2000fffe0ff */
[----:B------:R-:W-:Y:S01]  /*64f0*/  IMAD.U32 R99, RZ, RZ, UR5 ;  /* 0x00000005ff637e24 */ /* 0x000fe2000f8e00ff */
[----:B------:R-:W-:Y:S01]  /*6500*/  UMOV UR54, 0x1 ;  /* 0x0000000100367882 */ /* 0x000fe20000000000 */
[----:B------:R-:W-:Y:S01]  /*6510*/  IMAD.SHL.U32 R96, R96, 0x10, RZ ;  /* 0x0000001060607824 */ /* 0x000fe200078e00ff */
[----:B------:R-:W-:Y:S01]  /*6520*/  UMOV UR46, URZ ;  /* 0x000000ff002e7c82 */ /* 0x000fe20008000000 */
[----:B------:R-:W1:Y:S01]  /*6530*/  LDCU UR43, c[0x0][0xf0c] ;  /* 0x0001e180ff2b77ac */ /* 0x000e620008000800 */
[----:B------:R-:W-:Y:S01]  /*6540*/  IMAD.U32 R102, RZ, RZ, UR4 ;  /* 0x00000004ff667e24 */ /* 0x000fe2000f8e00ff */
[----:B------:R-:W-:Y:S01]  /*6550*/  LEA R97, R97, UR4, 0x1 ;  /* 0x0000000461617c11 */ /* 0x000fe2000f8e08ff */
[----:B------:R-:W1:Y:S01]  /*6560*/  LDCU UR39, c[0x0][0xf30] ;  /* 0x0001e600ff2777ac */ /* 0x000e620008000800 */
[----:B------:R-:W1:Y:S01]  /*6570*/  LDCU.64 UR60, c[0x0][0xc88] ;  /* 0x00019100ff3c77ac */ /* 0x000e620008000a00 */
[----:B------:R-:W1:Y:S01]  /*6580*/  LDCU.64 UR40, c[0x0][0xf28] ;  /* 0x0001e500ff2877ac */ /* 0x000e620008000a00 */
[----:B------:R-:W1:Y:S01]  /*6590*/  LDCU.128 UR56, c[0x0][0xf10] ;  /* 0x0001e200ff3877ac */ /* 0x000e620008000c00 */
[----:B------:R-:W1:Y:S01]  /*65a0*/  LDCU UR62, c[0x0][0x374] ;  /* 0x00006e80ff3e77ac */ /* 0x000e620008000800 */
[----:B------:R-:W-:Y:S01]  /*65b0*/  UMOV UR53, URZ ;  /* 0x000000ff00357c82 */ /* 0x000fe20008000000 */
[----:B------:R-:W-:Y:S01]  /*65c0*/  UMOV UR52, URZ ;  /* 0x000000ff00347c82 */ /* 0x000fe20008000000 */
[----:B-1234-:R-:W-:-:S07]  /*65d0*/  IMAD.IADD R37, R0, 0x1, R37 ;  /* 0x0000000100257824 */ /* 0x01efce00078e0225 */
.L_x_136:
[C---:B------:R-:W-:Y:S02]  /*65e0*/  LEA R0, R91.reuse, UR47, 0x3 ;  /* 0x0000002f5b007c11 */ /* 0x040fe4000f8e18ff */
[----:B------:R-:W-:Y:S02]  /*65f0*/  SHF.L.U32 R3, R94, 0x1f, RZ ;  /* 0x0000001f5e037819 */ /* 0x000fe400000006ff */
[----:B------:R-:W-:Y:S02]  /*6600*/  LEA R5, R91, UR47, 0x4 ;  /* 0x0000002f5b057c11 */ /* 0x000fe4000f8e20ff */
[----:B-1----:R-:W1:Y:S02]  /*6610*/  SYNCS.PHASECHK.TRANS64.TRYWAIT P0, [R0+URZ+0xc0], R3 ;  /* 0x0000c003000075a7 */ /* 0x002e6400080011ff */
[----:B-1----:R-:W-:Y:S05]  /*6620*/  @!P0 BRA `(.L_x_106) ;  /* 0x0000003400848947 */ /* 0x002fea0003800000 */
.L_x_185:
[----:B------:R-:W-:Y:S01]  /*6630*/  R2UR UR7, R101 ;  /* 0x00000000650772ca */ /* 0x000fe200000e0000 */
[----:B------:R-:W2:Y:S01]  /*6640*/  LDS.128 R4, [R5+0x130] ;  /* 0x0001300005047984 */ /* 0x000ea20000000c00 */
[----:B-1----:R-:W-:Y:S01]  /*6650*/  VIADD R0, R0, 0xd0 ;  /* 0x000000d000007836 */ /* 0x002fe20000000000 */
[----:B------:R-:W-:Y:S04]  /*6660*/  UISETP.GE.AND UP0, UPT, UR42, 0x1, UPT ;  /* 0x000000012a00788c */ /* 0x000fe8000bf06270 */
[----:B------:R-:W-:Y:S01]  /*6670*/  PRMT R0, RZ, 0x654, R0 ;  /* 0x00000654ff007816 */ /* 0x000fe20000000000 */
[----:B------:R-:W-:Y:S01]  /*6680*/  @!PT LDS RZ, [RZ] ;  /* 0x00000000fffff984 */ /* 0x000fe20000000800 */
[----:B------:R-:W-:Y:S01]  /*6690*/  @!PT LDS RZ, [RZ] ;  /* 0x00000000fffff984 */ /* 0x000fe20000000800 */
[----:B------:R-:W-:Y:S01]  /*66a0*/  @!PT LDS RZ, [RZ] ;  /* 0x00000000fffff984 */ /* 0x000fe20000000800 */
[----:B------:R-:W-:Y:S01]  /*66b0*/  @!PT LDS RZ, [RZ] ;  /* 0x00000000fffff984 */ /* 0x000fe20000000800 */
[----:B------:R1:W-:Y:S06]  /*66c0*/  MEMBAR.ALL.CTA ;  /* 0x0000000000007992 */ /* 0x0003ec0000008000 */
[----:B-1----:R-:W1:Y:S02]  /*66d0*/  FENCE.VIEW.ASYNC.S ;  /* 0x00000000000073c6 */ /* 0x002e640000000000 */
[----:B-1----:R1:W-:Y:S01]  /*66e0*/  SYNCS.ARRIVE.TRANS64.RED.A1T0 RZ, [R0+URZ], RZ ;  /* 0x000000ff00ff79a7 */ /* 0x0023e200081004ff */
[----:B--2---:R-:W-:Y:S11]  /*66f0*/  LOP3.LUT P0, RZ, R6, 0x1, RZ, 0xc0, !PT ;  /* 0x0000000106ff7812 */ /* 0x004ff6000780c0ff */
[----:B------:R-:W-:Y:S02]  /*6700*/  @!UPT UIADD3 URZ, UPT, UPT, URZ, URZ, URZ ;  /* 0x000000fffffff290 */ /* 0x000fe4000fffe0ff */
[----:B------:R-:W-:Y:S01]  /*6710*/  VOTEU.ANY UP1, P0 ;  /* 0x0000000000ff7886 */ /* 0x000fe20000020100 */
[----:B------:R-:W-:Y:S01]  /*6720*/  PLOP3.LUT P0, PT, PT, PT, UP1, 0x80, 0x8 ;  /* 0x000000000008781c */ /* 0x000fe20003f0f018 */
[----:B------:R-:W-:Y:S06]  /*6730*/  UP2UR UR4, UPR, URZ, 0x2 ;  /* 0x00000002ff047883 */ /* 0x000fec0008000000 */
[----:B------:R-:W-:Y:S06]  /*6740*/  IMAD.U32 R103, RZ, RZ, UR4 ;  /* 0x00000004ff677e24 */ /* 0x000fec000f8e00ff */
[----:B------:R-:W-:Y:S02]  /*6750*/  @P0 SHF.R.U32.HI R2, RZ, 0x10, R5 ;  /* 0x00000010ff020819 */ /* 0x000fe40000011605 */
[----:B------:R-:W-:Y:S02]  /*6760*/  @P0 MOV R3, R4 ;  /* 0x0000000400030202 */ /* 0x000fe40000000f00 */
[----:B------:R-:W-:Y:S02]  /*6770*/  @P0 R2UR UR4, R2 ;  /* 0x00000000020402ca */ /* 0x000fe400000e0000 */
[----:B------:R-:W-:Y:S02]  /*6780*/  @P0 LOP3.LUT R4, R5, 0xffff, RZ, 0xc0, !PT ;  /* 0x0000ffff05040812 */ /* 0x000fe400078ec0ff */
[----:B------:R-:W-:Y:S02]  /*6790*/  @P0 R2UR UR6, R3 ;  /* 0x00000000030602ca */ /* 0x000fe400000e0000 */
[----:B------:R-:W-:Y:S07]  /*67a0*/  @P0 R2UR UR5, R4 ;  /* 0x00000000040502ca */ /* 0x000fee00000e0000 */
[----:B------:R-:W-:Y:S02]  /*67b0*/  @UP1 UMOV UR7, UR4 ;  /* 0x0000000400071c82 */ /* 0x000fe40008000000 */
[----:B------:R-:W-:Y:S02]  /*67c0*/  IMAD.U32 R101, RZ, RZ, UR7 ;  /* 0x00000007ff657e24 */ /* 0x000fe4000f8e00ff */
[----:B------:R-:W-:Y:S02]  /*67d0*/  @UP1 UMOV UR38, UR6 ;  /* 0x0000000600261c82 */ /* 0x000fe40008000000 */
[----:B------:R-:W-:Y:S01]  /*67e0*/  @UP1 UMOV UR37, UR5 ;  /* 0x0000000500251c82 */ /* 0x000fe20008000000 */
[----:B-1----:R-:W-:Y:S05]  /*67f0*/  BRA.U !UP0, `(.L_x_107) ;  /* 0x0000000108cc7547 */ /* 0x002fea000b800000 */
[----:B------:R-:W1:Y:S01]  /*6800*/  LDCU UR12, c[0x0][0xf20] ;  /* 0x0001e400ff0c77ac */ /* 0x000e620008000800 */
[----:B------:R-:W-:Y:S02]  /*6810*/  UIMAD.WIDE.U32 UR4, UR62, UR59, URZ ;  /* 0x0000003b3e0472a5 */ /* 0x000fe4000f8e00ff */
[----:B------:R-:W-:Y:S02]  /*6820*/  UIMAD.WIDE.U32 UR6, UR63, UR56, URZ ;  /* 0x000000383f0672a5 */ /* 0x000fe4000f8e00ff */
[----:B------:R-:W-:Y:S02]  /*6830*/  UISETP.NE.AND UP0, UPT, UR58, 0x1, UPT ;  /* 0x000000013a00788c */ /* 0x000fe4000bf05270 */
[----:B------:R-:W-:Y:S02]  /*6840*/  UIMAD.WIDE.U32 UR8, UR37, UR59, URZ ;  /* 0x0000003b250872a5 */ /* 0x000fe4000f8e00ff */
[----:B------:R-:W-:Y:S02]  /*6850*/  UIMAD.WIDE.U32 UR10, UR38, UR56, URZ ;  /* 0x00000038260a72a5 */ /* 0x000fe4000f8e00ff */
[----:B------:R-:W-:Y:S02]  /*6860*/  UISETP.NE.AND UP1, UPT, UR43, 0x1, UPT ;  /* 0x000000012b00788c */ /* 0x000fe4000bf25270 */
[----:B------:R-:W-:Y:S01]  /*6870*/  UISETP.NE.AND UP2, UPT, UR42, 0x1, UPT ;  /* 0x000000012a00788c */ /* 0x000fe2000bf45270 */
[----:B------:R-:W-:Y:S02]  /*6880*/  UMOV UR4, UR5 ;  /* 0x0000000500047c82 */ /* 0x000fe40008000000 */
[----:B-1----:R-:W-:Y:S03]  /*6890*/  USHF.R.U32.HI UR5, URZ, UR12, UR4 ;  /* 0x0000000cff057299 */ /* 0x002fe60008011604 */
[----:B------:R-:W-:Y:S02]  /*68a0*/  UMOV UR4, UR7 ;  /* 0x0000000700047c82 */ /* 0x000fe40008000000 */
[----:B------:R-:W-:Y:S02]  /*68b0*/  USHF.R.U32.HI UR7, URZ, UR57, UR4 ;  /* 0x00000039ff077299 */ /* 0x000fe40008011604 */
[----:B------:R-:W-:Y:S02]  /*68c0*/  USEL UR4, UR62, UR5, !UP0 ;  /* 0x000000053e047287 */ /* 0x000fe4000c000000 */
[----:B------:R-:W-:Y:S01]  /*68d0*/  USEL UR7, UR63, UR7, !UP1 ;  /* 0x000000073f077287 */ /* 0x000fe2000c800000 */
[----:B------:R-:W-:Y:S01]  /*68e0*/  UMOV UR5, UR9 ;  /* 0x0000000900057c82 */ /* 0x000fe20008000000 */
[----:B------:R-:W-:Y:S02]  /*68f0*/  UIMAD.WIDE.U32 UR8, UR4, UR40, URZ ;  /* 0x00000028040872a5 */ /* 0x000fe4000f8e00ff */
[----:B------:R-:W-:Y:S03]  /*6900*/  USHF.R.U32.HI UR6, URZ, UR12, UR5 ;  /* 0x0000000cff067299 */ /* 0x000fe60008011605 */
[----:B------:R-:W-:Y:S01]  /*6910*/  UMOV UR5, UR11 ;  /* 0x0000000b00057c82 */ /* 0x000fe20008000000 */
[----:B------:R-:W-:Y:S02]  /*6920*/  UIMAD.WIDE.U32 UR10, UR7, UR40, URZ ;  /* 0x00000028070a72a5 */ /* 0x000fe4000f8e00ff */
[----:B------:R-:W-:Y:S02]  /*6930*/  USHF.R.U32.HI UR12, URZ, UR57, UR5 ;  /* 0x00000039ff0c7299 */ /* 0x000fe40008011605 */
[----:B------:R-:W-:Y:S01]  /*6940*/  USEL UR6, UR37, UR6, !UP0 ;  /* 0x0000000625067287 */ /* 0x000fe2000c000000 */
[----:B------:R-:W-:Y:S02]  /*6950*/  UMOV UR5, UR9 ;  /* 0x0000000900057c82 */ /* 0x000fe40008000000 */
[----:B------:R-:W-:Y:S01]  /*6960*/  UMOV UR10, UR11 ;  /* 0x0000000b000a7c82 */ /* 0x000fe20008000000 */
[----:B------:R-:W-:Y:S02]  /*6970*/  @UP2 USHF.R.U32.HI UR4, URZ, UR41, UR5 ;  /* 0x00000029ff042299 */ /* 0x000fe40008011605 */
[----:B------:R-:W-:Y:S02]  /*6980*/  @UP2 USHF.R.U32.HI UR7, URZ, UR41, UR10 ;  /* 0x00000029ff072299 */ /* 0x000fe4000801160a */
[----:B------:R-:W-:Y:S02]  /*6990*/  UIMAD UR4, UR42, UR4, URZ ;  /* 0x000000042a0472a4 */ /* 0x000fe4000f8e02ff */
[----:B------:R-:W-:Y:S02]  /*69a0*/  UIMAD.WIDE.U32 UR10, UR6, UR40, URZ ;  /* 0x00000028060a72a5 */ /* 0x000fe4000f8e00ff */
[----:B------:R-:W-:Y:S02]  /*69b0*/  USEL UR5, UR38, UR12, !UP1 ;  /* 0x0000000c26057287 */ /* 0x000fe4000c800000 */
[----:B------:R-:W-:Y:S02]  /*69c0*/  UIMAD UR8, UR42, UR7, URZ ;  /* 0x000000072a0872a4 */ /* 0x000fe4000f8e02ff */
[----:B------:R-:W-:Y:S03]  /*69d0*/  UISETP.GE.AND UP0, UPT, UR6, UR4, UPT ;  /* 0x000000040600728c */ /* 0x000fe6000bf06270 */
[----:B------:R-:W-:Y:S01]  /*69e0*/  UMOV UR4, UR11 ;  /* 0x0000000b00047c82 */ /* 0x000fe20008000000 */
[----:B------:R-:W-:Y:S02]  /*69f0*/  UISETP.GE.OR UP0, UPT, UR5, UR8, UP0 ;  /* 0x000000080500728c */ /* 0x000fe40008706670 */
[----:B------:R-:W-:Y:S02]  /*6a00*/  USHF.R.U32.HI UR4, URZ, UR41, UR4 ;  /* 0x00000029ff047299 */ /* 0x000fe40008011604 */
[----:B------:R-:W-:Y:S02]  /*6a10*/  UIMAD.WIDE.U32 UR8, UR5, UR40, URZ ;  /* 0x00000028050872a5 */ /* 0x000fe4000f8e00ff */
[----:B------:R-:W-:Y:S02]  /*6a20*/  USEL UR11, UR6, UR4, !UP2 ;  /* 0x00000004060b7287 */ /* 0x000fe4000d000000 */
[----:B------:R-:W-:Y:S02]  /*6a30*/  UIADD3 UR8, UPT, UPT, -UR5, URZ, URZ ;  /* 0x000000ff05087290 */ /* 0x000fe4000fffe1ff */
[----:B------:R-:W-:Y:S01]  /*6a40*/  UIADD3 UR10, UPT, UPT, -UR11, URZ, URZ ;  /* 0x000000ff0b0a7290 */ /* 0x000fe2000fffe1ff */
[----:B------:R-:W-:Y:S01]  /*6a50*/  @!UP0 UMOV UR4, UR9 ;  /* 0x0000000900048c82 */ /* 0x000fe20008000000 */
[----:B------:R-:W-:Y:S02]  /*6a60*/  UIADD3 UR9, UPT, UPT, -UR6, URZ, URZ ;  /* 0x000000ff06097290 */ /* 0x000fe4000fffe1ff */
[----:B------:R-:W-:Y:S02]  /*6a70*/  @!UP0 USHF.R.U32.HI UR4, URZ, UR41, UR4 ;  /* 0x00000029ff048299 */ /* 0x000fe40008011604 */
[----:B------:R-:W-:Y:S02]  /*6a80*/  UIMAD UR10, UR42, UR10, UR6 ;  /* 0x0000000a2a0a72a4 */ /* 0x000fe4000f8e0206 */
[----:B------:R-:W-:Y:S04]  /*6a90*/  @!UP0 USEL UR4, UR5, UR4, !UP2 ;  /* 0x0000000405048287 */ /* 0x000fe8000d000000 */
[----:B------:R-:W-:Y:S02]  /*6aa0*/  @!UP0 UIMAD UR10, UR7, UR10, UR4 ;  /* 0x0000000a070a82a4 */ /* 0x000fe4000f8e0204 */
[----:B------:R-:W-:Y:S02]  /*6ab0*/  @!UP0 UIADD3 UR11, UPT, UPT, UR11, -UR4, URZ ;  /* 0x800000040b0b8290 */ /* 0x000fe4000fffe0ff */
[----:B------:R-:W-:Y:S02]  /*6ac0*/  UIMAD UR7, UR43, UR8, UR38 ;  /* 0x000000082b0772a4 */ /* 0x000fe4000f8e0226 */
[----:B------:R-:W-:Y:S02]  /*6ad0*/  @!UP0 UIMAD UR6, UR11, UR42, UR5 ;  /* 0x0000002a0b0682a4 */ /* 0x000fe4000f8e0205 */
[----:B------:R-:W-:Y:S01]  /*6ae0*/  UIMAD UR4, UR58, UR9, UR37 ;  /* 0x000000093a0472a4 */ /* 0x000fe2000f8e0225 */
[----:B------:R-:W-:Y:S02]  /*6af0*/  @!UP0 UMOV UR5, UR10 ;  /* 0x0000000a00058c82 */ /* 0x000fe40008000000 */
[----:B------:R-:W-:Y:S02]  /*6b00*/  UIMAD UR38, UR5, UR43, UR7 ;  /* 0x0000002b052672a4 */ /* 0x000fe4000f8e0207 */
[----:B------:R-:W-:Y:S11]  /*6b10*/  UIMAD UR37, UR6, UR58, UR4 ;  /* 0x0000003a062572a4 */ /* 0x000ff6000f8e0204 */
[----:B------:R-:W-:Y:S01]  /*6b20*/  @!UPT UIADD3 URZ, UPT, UPT, URZ, URZ, URZ ;  /* 0x000000fffffff290 */ /* 0x000fe2000fffe0ff */
.L_x_107:
[----:B------:R-:W-:Y:S01]  /*6b30*/  UISETP.NE.AND UP0, UPT, UR39, 0x1, UPT ;  /* 0x000000012700788c */ /* 0x000fe2000bf05270 */
[----:B------:R-:W-:Y:S01]  /*6b40*/  R2UR UR11, R102 ;  /* 0x00000000660b72ca */ /* 0x000fe200000e0000 */
[----:B------:R-:W-:Y:S01]  /*6b50*/  USHF.L.U32 UR50, UR27, 0x7, URZ ;  /* 0x000000071b327899 */ /* 0x000fe200080006ff */
[----:B------:R-:W-:Y:S01]  /*6b60*/  IADD3 R91, PT, PT, R91, 0x1, RZ ;  /* 0x000000015b5b7810 */ /* 0x000fe20007ffe0ff */
[----:B------:R-:W-:Y:S07]  /*6b70*/  USHF.L.U32 UR49, UR26, 0x6, URZ ;  /* 0x000000061a317899 */ /* 0x000fee00080006ff */
[----:B------:R-:W1:Y:S01]  /*6b80*/  @!UP0 LDCU.128 UR12, c[0x0][0xf10] ;  /* 0x0001e200ff0c87ac */ /* 0x000e620008000c00 */
[----:B------:R-:W2:Y:S01]  /*6b90*/  @!UP0 LDCU UR5, c[0x0][0xf0c] ;  /* 0x0001e180ff0587ac */ /* 0x000ea20008000800 */
[----:B------:R-:W3:Y:S01]  /*6ba0*/  @!UP0 LDCU UR10, c[0x0][0xf20] ;  /* 0x0001e400ff0a87ac */ /* 0x000ee20008000800 */
[----:B-1----:R-:W-:Y:S02]  /*6bb0*/  UIMAD.WIDE.U32 UR8, UR38, UR12, URZ ;  /* 0x0000000c260872a5 */ /* 0x002fe4000f8e00ff */
[----:B------:R-:W-:Y:S02]  /*6bc0*/  UIMAD.WIDE.U32 UR6, UR37, UR15, URZ ;  /* 0x0000000f250672a5 */ /* 0x000fe4000f8e00ff */
[----:B------:R-:W-:Y:S03]  /*6bd0*/  @!UP0 UISETP.NE.AND UP1, UPT, UR14, 0x1, UPT ;  /* 0x000000010e00888c */ /* 0x000fe6000bf25270 */
[----:B------:R-:W-:Y:S01]  /*6be0*/  @!UP0 UMOV UR4, UR9 ;  /* 0x0000000900048c82 */ /* 0x000fe20008000000 */
[----:B--2---:R-:W-:Y:S02]  /*6bf0*/  @!UP0 UISETP.NE.AND UP2, UPT, UR5, 0x1, UPT ;  /* 0x000000010500888c */ /* 0x004fe4000bf45270 */
[----:B------:R-:W-:Y:S01]  /*6c00*/  @!UP0 USHF.R.U32.HI UR4, URZ, UR13, UR4 ;  /* 0x0000000dff048299 */ /* 0x000fe20008011604 */
[----:B------:R-:W-:Y:S02]  /*6c10*/  @!UP0 UMOV UR6, UR7 ;  /* 0x0000000700068c82 */ /* 0x000fe40008000000 */
[----:B---3--:R-:W-:Y:S02]  /*6c20*/  @!UP0 USHF.R.U32.HI UR6, URZ, UR10, UR6 ;  /* 0x0000000aff068299 */ /* 0x008fe40008011606 */
[----:B------:R-:W-:Y:S02]  /*6c30*/  @!UP0 USEL UR7, UR38, UR4, !UP2 ;  /* 0x0000000426078287 */ /* 0x000fe4000d000000 */
[----:B------:R-:W-:Y:S04]  /*6c40*/  @!UP0 USEL UR6, UR37, UR6, !UP1 ;  /* 0x0000000625068287 */ /* 0x000fe8000c800000 */
[----:B------:R-:W-:Y:S02]  /*6c50*/  @!UP0 UIADD3 UR4, UPT, UPT, -UR7, UR6, URZ ;  /* 0x0000000607048290 */ /* 0x000fe4000fffe1ff */
[----:B------:R-:W-:Y:S02]  /*6c60*/  @!UP0 UIADD3 UR6, UPT, UPT, UR7, -UR6, URZ ;  /* 0x8000000607068290 */ /* 0x000fe4000fffe0ff */
[----:B------:R-:W-:Y:S02]  /*6c70*/  @!UP0 UIMAD UR38, UR4, UR5, UR38 ;  /* 0x00000005042682a4 */ /* 0x000fe4000f8e0226 */
[----:B------:R-:W-:Y:S02]  /*6c80*/  @!UP0 UIMAD UR37, UR6, UR14, UR37 ;  /* 0x0000000e062582a4 */ /* 0x000fe4000f8e0225 */
[----:B------:R-:W-:Y:S09]  /*6c90*/  ULOP3.LUT UP0, URZ, UR11, 0x1b0, URZ, 0xc0, !UPT ;  /* 0x000001b00bff7892 */ /* 0x000ff2000f80c0ff */
[----:B------:R-:W-:Y:S05]  /*6ca0*/  BRA.U !UP0, `(.L_x_108) ;  /* 0x00000001087c7547 */ /* 0x000fea000b800000 */
[----:B------:R-:W1:Y:S01]  /*6cb0*/  LDCU.64 UR8, c[0x4][0x80] ;  /* 0x01001000ff0877ac */ /* 0x000e620008000a00 */
[----:B------:R-:W-:Y:S01]  /*6cc0*/  MOV R2, 0x0 ;  /* 0x0000000000027802 */ /* 0x000fe20000000f00 */
[----:B------:R-:W-:Y:S02]  /*6cd0*/  HFMA2 R12, -RZ, RZ, 0, 5.9604644775390625e-08 ;  /* 0x00000001ff0c7431 */ /* 0x000fe400000001ff */
[----:B------:R-:W-:Y:S01]  /*6ce0*/  IMAD.MOV.U32 R8, RZ, RZ, 0x70 ;  /* 0x00000070ff087424 */ /* 0x000fe200078e00ff */
[----:B------:R2:W3:Y:S01]  /*6cf0*/  LDC.64 R14, c[0x4][R2] ;  /* 0x01000000020e7b82 */ /* 0x0004e20000000a00 */
[----:B------:R-:W4:Y:S01]  /*6d00*/  LDCU.64 UR6, c[0x4][0x88] ;  /* 0x01001100ff0677ac */ /* 0x000f220008000a00 */
[----:B------:R-:W-:Y:S01]  /*6d10*/  IMAD.MOV.U32 R13, RZ, RZ, RZ ;  /* 0x000000ffff0d7224 */ /* 0x000fe200078e00ff */
[----:B------:R-:W2:Y:S01]  /*6d20*/  LDCU.64 UR4, c[0x4][0x8] ;  /* 0x01000100ff0477ac */ /* 0x000ea20008000a00 */
[----:B-1----:R-:W-:Y:S01]  /*6d30*/  MOV R5, UR9 ;  /* 0x0000000900057c02 */ /* 0x002fe20008000f00 */
[----:B------:R-:W-:Y:S01]  /*6d40*/  IMAD.U32 R4, RZ, RZ, UR8 ;  /* 0x00000008ff047e24 */ /* 0x000fe2000f8e00ff */
[----:B----4-:R-:W-:Y:S01]  /*6d50*/  MOV R7, UR7 ;  /* 0x0000000700077c02 */ /* 0x010fe20008000f00 */
[----:B------:R-:W-:Y:S01]  /*6d60*/  IMAD.U32 R6, RZ, RZ, UR6 ;  /* 0x00000006ff067e24 */ /* 0x000fe2000f8e00ff */
[----:B--2---:R-:W-:Y:S01]  /*6d70*/  MOV R11, UR5 ;  /* 0x00000005000b7c02 */ /* 0x004fe20008000f00 */
[----:B------:R-:W-:Y:S02]  /*6d80*/  IMAD.U32 R10, RZ, RZ, UR4 ;  /* 0x00000004ff0a7e24 */ /* 0x000fe4000f8e00ff */
[----:B------:R-:W-:Y:S07]  /*6d90*/  LEPC R20, `(.L_x_109) ;  /* 0x000000001014794e */ /* 0x000fee0000000000 */
[----:B---3-5:R-:W-:Y:S05]  /*6da0*/  CALL.ABS.NOINC R14 ;  /* 0x000000000e007343 */ /* 0x028fea0003c00000 */
.L_x_109:
[----:B------:R-:W1:Y:S01]  /*6db0*/  LDCU.64 UR8, c[0x4][0x80] ;  /* 0x01001000ff0877ac */ /* 0x000e620008000a00 */
[----:B------:R-:W2:Y:S01]  /*6dc0*/  LDC.64 R2, c[0x4][R2] ;  /* 0x0100000002027b82 */ /* 0x000ea20000000a00 */
[----:B------:R-:W-:Y:S02]  /*6dd0*/  HFMA2 R12, -RZ, RZ, 0, 5.9604644775390625e-08 ;  /* 0x00000001ff0c7431 */ /* 0x000fe400000001ff */
[----:B------:R-:W-:Y:S02]  /*6de0*/  IMAD.MOV.U32 R8, RZ, RZ, 0x70 ;  /* 0x00000070ff087424 */ /* 0x000fe400078e00ff */
[----:B------:R-:W-:Y:S01]  /*6df0*/  IMAD.MOV.U32 R13, RZ, RZ, RZ ;  /* 0x000000ffff0d7224 */ /* 0x000fe200078e00ff */
[----:B------:R-:W3:Y:S01]  /*6e00*/  LDCU.64 UR6, c[0x4][0x88] ;  /* 0x01001100ff0677ac */ /* 0x000ee20008000a00 */
[----:B------:R-:W4:Y:S01]  /*6e10*/  LDCU.64 UR4, c[0x4][0x8] ;  /* 0x01000100ff0477ac */ /* 0x000f220008000a00 */
[----:B-1----:R-:W-:Y:S02]  /*6e20*/  MOV R4, UR8 ;  /* 0x0000000800047c02 */ /* 0x002fe40008000f00 */
[----:B------:R-:W-:Y:S02]  /*6e30*/  MOV R5, UR9 ;  /* 0x0000000900057c02 */ /* 0x000fe40008000f00 */
[----:B---3--:R-:W-:Y:S01]  /*6e40*/  MOV R7, UR7 ;  /* 0x0000000700077c02 */ /* 0x008fe20008000f00 */
[----:B------:R-:W-:Y:S01]  /*6e50*/  IMAD.U32 R6, RZ, RZ, UR6 ;  /* 0x00000006ff067e24 */ /* 0x000fe2000f8e00ff */
[----:B----4-:R-:W-:Y:S01]  /*6e60*/  MOV R11, UR5 ;  /* 0x00000005000b7c02 */ /* 0x010fe20008000f00 */
[----:B------:R-:W-:Y:S02]  /*6e70*/  IMAD.U32 R10, RZ, RZ, UR4 ;  /* 0x00000004ff0a7e24 */ /* 0x000fe4000f8e00ff */
[----:B------:R-:W-:Y:S07]  /*6e80*/  LEPC R20, `(.L_x_108) ;  /* 0x000000001014794e */ /* 0x000fee0000000000 */
[----:B--2---:R-:W-:Y:S05]  /*6e90*/  CALL.ABS.NOINC R2 ;  /* 0x0000000002007343 */ /* 0x004fea0003c00000 */
.L_x_108:
[----:B------:R-:W-:Y:S02]  /*6ea0*/  R2UR UR6, R88 ;  /* 0x00000000580672ca */ /* 0x000fe400000e0000 */
[----:B------:R-:W-:Y:S02]  /*6eb0*/  R2UR UR5, R100 ;  /* 0x00000000640572ca */ /* 0x000fe400000e0000 */
[----:B------:R-:W-:Y:S02]  /*6ec0*/  R2UR UR4, R99 ;  /* 0x00000000630472ca */ /* 0x000fe400000e0000 */
[----:B------:R-:W-:Y:S02]  /*6ed0*/  ISETP.NE.U32.AND P4, PT, R78, RZ, PT ;  /* 0x000000ff4e00720c */ /* 0x000fe40003f85070 */
[----:B------:R-:W-:Y:S02]  /*6ee0*/  ISETP.NE.U32.AND P2, PT, RZ, UR60, PT ;  /* 0x0000003cff007c0c */ /* 0x000fe4000bf45070 */
[----:B------:R-:W-:Y:S02]  /*6ef0*/  ISETP.NE.AND.EX P4, PT, R79, RZ, PT, P4 ;  /* 0x000000ff4f00720c */ /* 0x000fe40003f85340 */
[----:B------:R-:W-:Y:S01]  /*6f00*/  ISETP.NE.AND.EX P2, PT, RZ, UR61, PT, P2 ;  /* 0x0000003dff007c0c */ /* 0x000fe2000bf45320 */
[----:B------:R-:W-:Y:S02]  /*6f10*/  UISETP.NE.AND UP2, UPT, UR6, URZ, UPT ;  /* 0x000000ff0600728c */ /* 0x000fe4000bf45270 */
[----:B------:R-:W-:Y:S04]  /*6f20*/  UISETP.NE.U32.AND UP0, UPT, UR5, URZ, UPT ;  /* 0x000000ff0500728c */ /* 0x000fe8000bf05070 */
[----:B------:R-:W-:Y:S01]  /*6f30*/  UISETP.NE.AND.EX UP1, UPT, UR4, URZ, UPT, UP0 ;  /* 0x000000ff0400728c */ /* 0x000fe2000bf25300 */
[----:B------:R-:W-:Y:S01]  /*6f40*/  PLOP3.LUT P1, PT, PT, PT, UP2, 0x80, 0x8 ;  /* 0x000000000008781c */ /* 0x000fe20003f2f028 */
[----:B------:R-:W-:Y:S03]  /*6f50*/  UPLOP3.LUT UP0, UPT, UPT, UPT, UPT, 0x40, 0x4 ;  /* 0x000000000004789c */ /* 0x000fe60003f0e870 */
[----:B------:R-:W-:Y:S06]  /*6f60*/  @UP2 UPLOP3.LUT UP0, UPT, UPT, UPT, UP1, 0x80, 0x8 ;  /* 0x000000000008289c */ /* 0x000fec0003f0f010 */
[----:B------:R-:W-:Y:S01]  /*6f70*/  PLOP3.LUT P0, PT, PT, PT, UP0, 0x80, 0x8 ;  /* 0x000000000008781c */ /* 0x000fe20003f0f008 */
[----:B------:R-:W-:Y:S01]  /*6f80*/  @!UPT UIADD3 URZ, UPT, UPT, URZ, URZ, URZ ;  /* 0x000000fffffff290 */ /* 0x000fe2000fffe0ff */
[----:B------:R-:W-:Y:S11]  /*6f90*/  BRA.U !UP1, `(.L_x_110) ;  /* 0x0000000109407547 */ /* 0x000ff6000b800000 */
[----:B------:R-:W-:Y:S01]  /*6fa0*/  UISETP.NE.U32.AND UP0, UPT, UR60, URZ, UPT ;  /* 0x000000ff3c00728c */ /* 0x000fe2000bf05070 */
[----:B------:R-:W-:Y:S01]  /*6fb0*/  R2UR UR6, R100 ;  /* 0x00000000640672ca */ /* 0x000fe200000e0000 */
[----:B------:R-:W1:Y:S01]  /*6fc0*/  LDCU.64 UR8, c[0x0][0x358] ;  /* 0x00006b00ff0877ac */ /* 0x000e620008000a00 */
[----:B------:R-:W-:Y:S02]  /*6fd0*/  HFMA2 R84, -RZ, RZ, 0, 5.9604644775390625e-08 ;  /* 0x00000001ff547431 */ /* 0x000fe400000001ff */
[----:B------:R-:W-:Y:S01]  /*6fe0*/  IMAD.MOV.U32 R0, RZ, RZ, 0x1 ;  /* 0x00000001ff007424 */ /* 0x000fe200078e00ff */
[----:B------:R-:W-:Y:S06]  /*6ff0*/  UISETP.NE.AND.EX UP0, UPT, UR61, URZ, UPT, UP0 ;  /* 0x000000ff3d00728c */ /* 0x000fec000bf05300 */
[----:B------:R-:W-:Y:S05]  /*7000*/  PLOP3.LUT P3, PT, PT, PT, UP0, 0x80, 0x8 ;  /* 0x000000000008781c */ /* 0x000fea0003f6f008 */
[----:B------:R-:W2:Y:S01]  /*7010*/  @UP0 LDCU.64 UR4, c[0x0][0xc88] ;  /* 0x00019100ff0407ac */ /* 0x000ea20008000a00 */
[----:B------:R-:W-:Y:S07]  /*7020*/  @UP0 UIMAD UR6, UR36, UR6, URZ ;  /* 0x00000006240602a4 */ /* 0x000fee000f8e02ff */
[----:B------:R-:W-:Y:S01]  /*7030*/  @!P3 PRMT R84, R0, 0x7610, R84 ;  /* 0x000076100054b816 */ /* 0x000fe20000000054 */
[----:B--2---:R-:W-:Y:S06]  /*7040*/  @UP0 UIMAD.WIDE UR4, UR6, 0x4, UR4 ;  /* 0x00000004060408a5 */ /* 0x004fec000f8e0204 */
[----:B------:R-:W-:Y:S02]  /*7050*/  IMAD.U32 R2, RZ, RZ, UR4 ;  /* 0x00000004ff027e24 */ /* 0x000fe4000f8e00ff */
[----:B------:R-:W-:Y:S03]  /*7060*/  IMAD.U32 R3, RZ, RZ, UR5 ;  /* 0x00000005ff037e24 */ /* 0x000fe6000f8e00ff */
[----:B------:R-:W2:Y:S02]  /*7070*/  @!UP0 LDCU UR4, c[0x0][0xc80] ;  /* 0x00019000ff0487ac */ /* 0x000ea40008000800 */
[----:B-1---5:R1:W5:Y:S02]  /*7080*/  @P3 LDG.E R41, desc[UR8][R2.64] ;  /* 0x0000000802293981 */ /* 0x022364000c1e1900 */
[----:B-12---:R-:W-:Y:S02]  /*7090*/  @!P3 MOV R41, UR4 ;  /* 0x000000040029bc02 */ /* 0x006fe40008000f00 */
.L_x_110:
[----:B------:R-:W-:Y:S05]  /*70a0*/  @!P4 BRA `(.L_x_111) ;  /* 0x000000000024c947 */ /* 0x000fea0003800000 */
[----:B------:R-:W-:Y:S01]  /*70b0*/  ISETP.NE.U32.AND P3, PT, R76, RZ, PT ;  /* 0x000000ff4c00720c */ /* 0x000fe20003f65070 */
[----:B------:R-:W1:Y:S03]  /*70c0*/  LDCU.64 UR4, c[0x0][0x358] ;  /* 0x00006b00ff0477ac */ /* 0x000e660008000a00 */
[----:B------:R-:W-:Y:S11]  /*70d0*/  ISETP.NE.AND.EX P3, PT, R77, RZ, PT, P3 ;  /* 0x000000ff4d00720c */ /* 0x000ff60003f65330 */
[----:B------:R-:W-:Y:S02]  /*70e0*/  @!UPT UIADD3 URZ, UPT, UPT, URZ, URZ, URZ ;  /* 0x000000fffffff290 */ /* 0x000fe4000fffe0ff */
[----:B------:R-:W2:Y:S01]  /*70f0*/  @P3 LDC.64 R2, c[0x0][0xca8] ;  /* 0x00032a00ff023b82 */ /* 0x000ea20000000a00 */
[----:B------:R-:W-:Y:S04]  /*7100*/  @P3 IMAD R0, R78, UR36, RZ ;  /* 0x000000244e003c24 */ /* 0x000fe8000f8e02ff */
[----:B--2---:R-:W-:Y:S05]  /*7110*/  @P3 IMAD.WIDE R2, R0, 0x4, R2 ;  /* 0x0000000400023825 */ /* 0x004fea00078e0202 */
[----:B-1---5:R1:W5:Y:S02]  /*7120*/  @P3 LDG.E R38, desc[UR4][R2.64] ;  /* 0x0000000402263981 */ /* 0x022364000c1e1900 */
[----:B-1----:R-:W2:Y:S02]  /*7130*/  @!P3 LDC R38, c[0x0][0xca0] ;  /* 0x00032800ff26bb82 */ /* 0x002ea40000000800 */
.L_x_111:
[----:B-----5:R-:W-:Y:S01]  /*7140*/  FSETP.NEU.AND P3, PT, R41, RZ, PT ;  /* 0x000000ff2900720b */ /* 0x020fe20003f6d000 */
[----:B------:R-:W-:Y:S01]  /*7150*/  ULOP3.LUT UR4, UR54, 0x1, URZ, 0x3c, !UPT ;  /* 0x0000000136047892 */ /* 0x000fe2000f8e3cff */
[----:B------:R-:W-:Y:S01]  /*7160*/  SEL R4, RZ, 0xffffffff, P2 ;  /* 0xffffffffff047807 */ /* 0x000fe20001000000 */
[----:B------:R-:W-:Y:S01]  /*7170*/  IMAD.U32 R110, RZ, RZ, UR46 ;  /* 0x0000002eff6e7e24 */ /* 0x000fe2000f8e00ff */
[----:B------:R-:W-:Y:S01]  /*7180*/  @P1 LOP3.LUT P2, RZ, R84, 0xff, RZ, 0xc0, !PT ;  /* 0x000000ff54ff1812 */ /* 0x000fe2000784c0ff */
[----:B------:R-:W-:Y:S01]  /*7190*/  IMAD.SHL.U32 R81, R93, 0x10, RZ ;  /* 0x000000105d517824 */ /* 0x000fe200078e00ff */
[----:B------:R-:W-:Y:S01]  /*71a0*/  @P1 SEL R3, RZ, 0xffffffff, P3 ;  /* 0xffffffffff031807 */ /* 0x000fe20001800000 */
[----:B------:R-:W-:Y:S01]  /*71b0*/  IMAD.U32 R111, RZ, RZ, UR4 ;  /* 0x00000004ff6f7e24 */ /* 0x000fe2000f8e00ff */
[----:B------:R-:W-:Y:S01]  /*71c0*/  LEA R89, R36, UR47, 0x3 ;  /* 0x0000002f24597c11 */ /* 0x000fe2000f8e18ff */
[----:B------:R-:W-:Y:S01]  /*71d0*/  IMAD.SHL.U32 R110, R110, 0x2000, RZ ;  /* 0x000020006e6e7824 */ /* 0x000fe200078e00ff */
[----:B------:R-:W-:Y:S01]  /*71e0*/  @P0 SEL R3, R4, R3, !P2 ;  /* 0x0000000304030207 */ /* 0x000fe20005000000 */
[----:B------:R-:W-:Y:S01]  /*71f0*/  IMAD.SHL.U32 R80, R92, 0x10, RZ ;  /* 0x000000105c507824 */ /* 0x000fe200078e00ff */
[----:B------:R-:W-:Y:S01]  /*7200*/  SHF.L.U32 R2, R95, 0x1f, RZ ;  /* 0x0000001f5f027819 */ /* 0x000fe200000006ff */
[----:B------:R-:W-:Y:S01]  /*7210*/  IMAD.IADD R82, R97, 0x1, R110 ;  /* 0x0000000161527824 */ /* 0x000fe200078e026e */
[----:B------:R-:W-:Y:S01]  /*7220*/  @P1 LOP3.LUT R3, R3, 0x1, RZ, 0xc0, !PT ;  /* 0x0000000103031812 */ /* 0x000fe200078ec0ff */
[----:B------:R-:W-:Y:S01]  /*7230*/  BSSY B1, `(.L_x_112) ;  /* 0x0000039000017945 */ /* 0x000fe20003800000 */
[----:B------:R-:W-:Y:S01]  /*7240*/  PLOP3.LUT P2, PT, PT, PT, UP1, 0x80, 0x8 ;  /* 0x000000000008781c */ /* 0x000fe20003f4f018 */
[----:B------:R-:W-:Y:S01]  /*7250*/  IMAD.IADD R83, R82, 0x1, R81 ;  /* 0x0000000152537824 */ /* 0x000fe200078e0251 */
[----:B------:R-:W-:Y:S01]  /*7260*/  ISETP.NE.U32.OR P5, PT, R3, 0x1, !P1 ;  /* 0x000000010300780c */ /* 0x000fe20004fa5470 */
[----:B------:R-:W-:Y:S01]  /*7270*/  IMAD.U32 R3, RZ, RZ, UR46 ;  /* 0x0000002eff037e24 */ /* 0x000fe2000f8e00ff */
[----:B------:R-:W-:Y:S01]  /*7280*/  LOP3.LUT P4, R90, R84, 0xff, RZ, 0xc0, !PT ;  /* 0x000000ff545a7812 */ /* 0x000fe2000788c0ff */
[----:B------:R-:W-:Y:S01]  /*7290*/  IMAD.MOV.U32 R109, RZ, RZ, 0x1 ;  /* 0x00000001ff6d7424 */ /* 0x000fe200078e00ff */
[----:B------:R-:W-:Y:S01]  /*72a0*/  P2R R108, PR, RZ, 0x20 ;  /* 0x00000020ff6c7803 */ /* 0x000fe20000000000 */
[----:B------:R-:W-:Y:S01]  /*72b0*/  IMAD R39, R36, 0x40, R37 ;  /* 0x0000004024277824 */ /* 0x000fe200078e0225 */
[----:B------:R-:W-:Y:S01]  /*72c0*/  LEA R0, R3, UR47, 0x3 ;  /* 0x0000002f03007c11 */ /* 0x000fe2000f8e18ff */
[----:B------:R-:W-:Y:S01]  /*72d0*/  IMAD.U32 R112, RZ, RZ, UR46 ;  /* 0x0000002eff707e24 */ /* 0x000fe2000f8e00ff */
[----:B------:R-:W-:Y:S02]  /*72e0*/  SEL R3, RZ, 0xffffffff, P3 ;  /* 0xffffffffff037807 */ /* 0x000fe40001800000 */
[----:B------:R-:W-:Y:S02]  /*72f0*/  CS2R R74, SRZ ;  /* 0x00000000004a7805 */ /* 0x000fe4000001ff00 */
[----:B------:R-:W-:Y:S02]  /*7300*/  CS2R R72, SRZ ;  /* 0x0000000000487805 */ /* 0x000fe4000001ff00 */
[----:B------:R-:W-:Y:S02]  /*7310*/  CS2R R66, SRZ ;  /* 0x0000000000427805 */ /* 0x000fe4000001ff00 */
[----:B------:R-:W-:Y:S02]  /*7320*/  @P2 SEL R3, R4, R3, !P4 ;  /* 0x0000000304032207 */ /* 0x000fe40006000000 */
[----:B------:R-:W-:Y:S02]  /*7330*/  CS2R R64, SRZ ;  /* 0x0000000000407805 */ /* 0x000fe4000001ff00 */
[----:B------:R-:W-:Y:S02]  /*7340*/  @P5 SHF.L.U32 R5, R111, 0x1f, RZ ;  /* 0x0000001f6f055819 */ /* 0x000fe400000006ff */
[----:B------:R-:W-:Y:S02]  /*7350*/  CS2R R58, SRZ ;  /* 0x00000000003a7805 */ /* 0x000fe4000001ff00 */
[----:B------:R-:W-:Y:S02]  /*7360*/  LOP3.LUT R3, R3, 0x1, RZ, 0xc0, !PT ;  /* 0x0000000103037812 */ /* 0x000fe400078ec0ff */
[----:B------:R-:W-:Y:S01]  /*7370*/  CS2R R56, SRZ ;  /* 0x0000000000387805 */ /* 0x000fe2000001ff00 */
[----:B------:R-:W1:Y:S01]  /*7380*/  @P5 SYNCS.PHASECHK.TRANS64.TRYWAIT P1, [R0+URZ+0x80], R5 ;  /* 0x00008005000055a7 */ /* 0x000e6200080211ff */
[----:B------:R-:W-:Y:S02]  /*7390*/  CS2R R50, SRZ ;  /* 0x0000000000327805 */ /* 0x000fe4000001ff00 */
[----:B------:R-:W-:Y:S02]  /*73a0*/  ISETP.NE.U32.AND P2, PT, R3, 0x1, PT ;  /* 0x000000010300780c */ /* 0x000fe40003f45070 */
[----:B------:R-:W-:Y:S01]  /*73b0*/  CS2R R48, SRZ ;  /* 0x0000000000307805 */ /* 0x000fe2000001ff00 */
[----:B------:R-:W-:Y:S01]  /*73c0*/  IMAD.IADD R47, R82, 0x1, R80 ;  /* 0x00000001522f7824 */ /* 0x000fe200078e0250 */
[----:B------:R-:W-:Y:S01]  /*73d0*/  P2R R113, PR, RZ, 0x4 ;  /* 0x00000004ff717803 */ /* 0x000fe20000000000 */
[----:B------:R-:W-:Y:S01]  /*73e0*/  IMAD.IADD R46, R96, 0x1, R83 ;  /* 0x00000001602e7824 */ /* 0x000fe200078e0253 */
[----:B------:R3:W4:Y:S01]  /*73f0*/  SYNCS.PHASECHK.TRANS64.TRYWAIT P0, [R89+URZ+0xe0], R2 ;  /* 0x0000e002590075a7 */ /* 0x00072200080011ff */
[----:B-1----:R-:W-:Y:S01]  /*7400*/  @P5 SEL R109, RZ, 0x1, !P1 ;  /* 0x00000001ff6d5807 */ /* 0x002fe20004800000 */
[----:B---3--:R-:W-:Y:S06]  /*7410*/  @!P5 BRA `(.L_x_113) ;  /* 0x000000000068d947 */ /* 0x008fec0003800000 */
[----:B------:R-:W-:Y:S01]  /*7420*/  ISETP.NE.AND P1, PT, R109, RZ, PT ;  /* 0x000000ff6d00720c */ /* 0x000fe20003f25270 */
[----:B------:R-:W-:Y:S01]  /*7430*/  BSSY B0, `(.L_x_114) ;  /* 0x000000d000007945 */ /* 0x000fe20003800000 */
[----:B------:R-:W-:Y:S02]  /*7440*/  CS2R R50, SRZ ;  /* 0x0000000000327805 */ /* 0x000fe4000001ff00 */
[----:B------:R-:W-:Y:S02]  /*7450*/  CS2R R48, SRZ ;  /* 0x0000000000307805 */ /* 0x000fe4000001ff00 */
[----:B------:R-:W-:Y:S02]  /*7460*/  CS2R R58, SRZ ;  /* 0x00000000003a7805 */ /* 0x000fe4000001ff00 */
[----:B------:R-:W-:Y:S02]  /*7470*/  CS2R R56, SRZ ;  /* 0x0000000000387805 */ /* 0x000fe4000001ff00 */
[----:B------:R-:W-:Y:S02]  /*7480*/  CS2R R66, SRZ ;  /* 0x0000000000427805 */ /* 0x000fe4000001ff00 */
[----:B------:R-:W-:Y:S02]  /*7490*/  CS2R R64, SRZ ;  /* 0x0000000000407805 */ /* 0x000fe4000001ff00 */
[----:B------:R-:W-:Y:S02]  /*74a0*/  CS2R R74, SRZ ;  /* 0x00000000004a7805 */ /* 0x000fe4000001ff00 */
[----:B------:R-:W-:Y:S01]  /*74b0*/  CS2R R72, SRZ ;  /* 0x0000000000487805 */ /* 0x000fe2000001ff00 */
[----:B------:R-:W-:Y:S06]  /*74c0*/  @P1 BRA `(.L_x_115) ;  /* 0x00000000000c1947 */ /* 0x000fec0003800000 */
[----:B------:R-:W-:Y:S04]  /*74d0*/  SHF.L.U32 R3, R111, 0x1f, RZ ;  /* 0x0000001f6f037819 */ /* 0x000fe800000006ff */
[----:B------:R-:W1:Y:S02]  /*74e0*/  SYNCS.PHASECHK.TRANS64.TRYWAIT P1, [R0+URZ+0x80], R3 ;  /* 0x00008003000075a7 */ /* 0x000e6400080211ff */
[----:B-1----:R-:W-:Y:S05]  /*74f0*/  @!P1 BRA `(.L_x_116) ;  /* 0x0000002400e49947 */ /* 0x002fea0003800000 */
.L_x_115:
[----:B------:R-:W-:Y:S05]  /*7500*/  BSYNC B0 ;  /* 0x0000000000007941 */ /* 0x000fea0003800000 */
.L_x_114:
[----:B------:R-:W-:Y:S01]  /*7510*/  ISETP.NE.AND P1, PT, R113, RZ, PT ;  /* 0x000000ff7100720c */ /* 0x000fe20003f25270 */
[----:B------:R-:W-:Y:S04]  /*7520*/  UIADD3 UR4, UPT, UPT, UR46, 0x1, URZ ;  /* 0x000000012e047890 */ /* 0x000fe8000fffe0ff */
[----:B------:R-:W-:Y:S04]  /*7530*/  UISETP.NE.AND UP0, UPT, UR4, 0x3, UPT ;  /* 0x000000030400788c */ /* 0x000fe8000bf05270 */
[----:B------:R-:W-:Y:S02]  /*7540*/  USEL UR5, URZ, 0x1, UP0 ;  /* 0x00000001ff057887 */ /* 0x000fe40008000000 */
[----:B------:R-:W-:Y:S02]  /*7550*/  USEL UR4, UR4, URZ, UP0 ;  /* 0x000000ff04047287 */ /* 0x000fe40008000000 */
[----:B------:R3:W1:Y:S02]  /*7560*/  @P1 LDS.128 R48, [R82] ;  /* 0x0000000052301984 */ /* 0x0006640000000c00 */
[----:B------:R-:W-:Y:S02]  /*7570*/  LOP3.LUT R111, R111, UR5, RZ, 0x3c, !PT ;  /* 0x000000056f6f7c12 */ /* 0x000fe4000f8e3cff */
[----:B------:R3:W1:Y:S01]  /*7580*/  @P1 LDS.128 R56, [R83+0x10] ;  /* 0x0000100053381984 */ /* 0x0006620000000c00 */
[----:B------:R-:W-:Y:S03]  /*7590*/  IMAD.U32 R112, RZ, RZ, UR4 ;  /* 0x00000004ff707e24 */ /* 0x000fe6000f8e00ff */
[----:B------:R3:W1:Y:S04]  /*75a0*/  @P1 LDS.128 R64, [R47+0x20] ;  /* 0x000020002f401984 */ /* 0x0006680000000c00 */
[----:B------:R3:W1:Y:S02]  /*75b0*/  @P1 LDS.128 R72, [R46+0x10] ;  /* 0x000010002e481984 */ /* 0x0006640000000c00 */
.L_x_113:
[----:B------:R-:W-:Y:S05]  /*75c0*/  BSYNC B1 ;  /* 0x0000000000017941 */ /* 0x000fea0003800000 */
.L_x_112:
[----:B-1----:R-:W-:Y:S04]  /*75d0*/  SHF.R.U32.HI R0, RZ, 0x15, R39 ;  /* 0x00000015ff007819 */ /* 0x002fe80000011627 */
[----:B------:R-:W-:Y:S01]  /*75e0*/  LOP3.LUT P1, RZ, R0, 0x3, R85, 0x48, !PT ;  /* 0x0000000300ff7812 */ /* 0x000fe20007824855 */
[----:B------:R-:W-:Y:S01]  /*75f0*/  @!UPT UIADD3 URZ, UPT, UPT, URZ, URZ, URZ ;  /* 0x000000fffffff290 */ /* 0x000fe2000fffe0ff */
[----:B----4-:R-:W-:Y:S11]  /*7600*/  @P0 BRA `(.L_x_117) ;  /* 0x0000000000080947 */ /* 0x010ff60003800000 */
[----:B------:R-:W1:Y:S02]  /*7610*/  SYNCS.PHASECHK.TRANS64.TRYWAIT P0, [R89+URZ+0xe0], R2 ;  /* 0x0000e002590075a7 */ /* 0x000e6400080011ff */
[----:B-1----:R-:W-:Y:S05]  /*7620*/  @!P0 BRA `(.L_x_118) ;  /* 0x0000002400ac8947 */ /* 0x002fea0003800000 */
.L_x_117:
[----:B------:R-:W-:Y:S05]  /*7630*/  @!P1 BRA `(.L_x_119) ;  /* 0x0000000000409947 */ /* 0x000fea0003800000 */
[----:B------:R-:W4:Y:S01]  /*7640*/  LDCU.64 UR8, c[0x4][0x70] ;  /* 0x01000e00ff0877ac */ /* 0x000f220008000a00 */
[----:B------:R-:W-:Y:S01]  /*7650*/  MOV R3, 0x0 ;  /* 0x0000000000037802 */ /* 0x000fe20000000f00 */
[----:B------:R-:W-:Y:S02]  /*7660*/  HFMA2 R12, -RZ, RZ, 0, 5.9604644775390625e-08 ;  /* 0x00000001ff0c7431 */ /* 0x000fe400000001ff */
[----:B------:R-:W-:Y:S02]  /*7670*/  IMAD.MOV.U32 R8, RZ, RZ, 0x192 ;  /* 0x00000192ff087424 */ /* 0x000fe400078e00ff */
[----:B------:R-:W-:Y:S01]  /*7680*/  IMAD.MOV.U32 R13, RZ, RZ, RZ ;  /* 0x000000ffff0d7224 */ /* 0x000fe200078e00ff */
[----:B------:R-:W5:Y:S01]  /*7690*/  LDCU.64 UR6, c[0x4][0x78] ;  /* 0x01000f00ff0677ac */ /* 0x000f620008000a00 */
[----:B-1----:R-:W1:Y:S01]  /*76a0*/  LDC.64 R2, c[0x4][R3] ;  /* 0x0100000003027b82 */ /* 0x002e620000000a00 */
[----:B------:R-:W2:Y:S01]  /*76b0*/  LDCU.64 UR4, c[0x4][0x10] ;  /* 0x01000200ff0477ac */ /* 0x000ea20008000a00 */
[----:B----4-:R-:W-:Y:S01]  /*76c0*/  MOV R5, UR9 ;  /* 0x0000000900057c02 */ /* 0x010fe20008000f00 */
[----:B------:R-:W-:Y:S01]  /*76d0*/  IMAD.U32 R4, RZ, RZ, UR8 ;  /* 0x00000008ff047e24 */ /* 0x000fe2000f8e00ff */
[----:B-----5:R-:W-:Y:S01]  /*76e0*/  MOV R7, UR7 ;  /* 0x0000000700077c02 */ /* 0x020fe20008000f00 */
[----:B------:R-:W-:Y:S01]  /*76f0*/  IMAD.U32 R6, RZ, RZ, UR6 ;  /* 0x00000006ff067e24 */ /* 0x000fe2000f8e00ff */
[----:B--2---:R-:W-:Y:S01]  /*7700*/  MOV R11, UR5 ;  /* 0x00000005000b7c02 */ /* 0x004fe20008000f00 */
[----:B------:R-:W-:Y:S02]  /*7710*/  IMAD.U32 R10, RZ, RZ, UR4 ;  /* 0x00000004ff0a7e24 */ /* 0x000fe4000f8e00ff */
[----:B------:R-:W-:Y:S07]  /*7720*/  LEPC R20, `(.L_x_119) ;  /* 0x000000001014794e */ /* 0x000fee0000000000 */
[----:B-1-3--:R-:W-:Y:S05]  /*7730*/  CALL.ABS.NOINC R2 ;  /* 0x0000000002007343 */ /* 0x00afea0003c00000 */
.L_x_119:
[C---:B------:R-:W-:Y:S01]  /*7740*/  SHF.L.U32 R40, R48.reuse, 0x10, RZ ;  /* 0x0000001030287819 */ /* 0x040fe200000006ff */
[----:B------:R-:W-:Y:S05]  /*7750*/  WARPSYNC.ALL ;  /* 0x0000000000007948 */ /* 0x000fea0003800000 */
[----:B------:R-:W-:Y:S01]  /*7760*/  R2UR UR4, R39 ;  /* 0x00000000270472ca */ /* 0x000fe200000e0000 */
[----:B------:R-:W-:Y:S01]  /*7770*/  BSSY.RECONVERGENT B0, `(.L_x_120) ;  /* 0x0000087000007945 */ /* 0x000fe20003800200 */
[----:B------:R-:W-:Y:S02]  /*7780*/  LOP3.LUT R43, R48, 0xffff0000, RZ, 0xc0, !PT ;  /* 0xffff0000302b7812 */ /* 0x000fe400078ec0ff */
[----:B------:R-:W-:Y:S02]  /*7790*/  SHF.L.U32 R42, R49, 0x10, RZ ;  /* 0x00000010312a7819 */ /* 0x000fe400000006ff */
[----:B------:R-:W-:Y:S02]  /*77a0*/  SHF.L.U32 R45, R51, 0x10, RZ ;  /* 0x00000010332d7819 */ /* 0x000fe400000006ff */
[----:B------:R-:W-:Y:S02]  /*77b0*/  LOP3.LUT R44, R75, 0xffff0000, RZ, 0xc0, !PT ;  /* 0xffff00004b2c7812 */ /* 0x000fe400078ec0ff */
[----:B------:R-:W-:Y:S03]  /*77c0*/  ISETP.NE.AND P0, PT, R98, RZ, PT ;  /* 0x000000ff6200720c */ /* 0x000fe60003f05270 */
[----:B------:R-:W2:Y:S02]  /*77d0*/  LDTM.x32 R4, tmem[UR4] ;  /* 0x00000004000479ee */ /* 0x000ea400082c0000 */
[C---:B--2---:R-:W-:Y:S01]  /*77e0*/  FMUL R0, R38.reuse, R4 ;  /* 0x0000000426007220 */ /* 0x044fe20000400000 */
[C---:B-1----:R-:W-:Y:S01]  /*77f0*/  FMUL R2, R38.reuse, R5 ;  /* 0x0000000526027220 */ /* 0x042fe20000400000 */
[C---:B------:R-:W-:Y:S01]  /*7800*/  FMUL R3, R38.reuse, R6 ;  /* 0x0000000626037220 */ /* 0x040fe20000400000 */
[----:B------:R-:W-:Y:S01]  /*7810*/  FMUL R7, R38, R7 ;  /* 0x0000000726077220 */ /* 0x000fe20000400000 */
[----:B------:R-:W-:Y:S01]  /*7820*/  FFMA R0, R41, R40, R0 ;  /* 0x0000002829007223 */ /* 0x000fe20000000000 */
[----:B------:R-:W-:Y:S01]  /*7830*/  LOP3.LUT R40, R49, 0xffff0000, RZ, 0xc0, !PT ;  /* 0xffff000031287812 */ /* 0x000fe200078ec0ff */
[C---:B------:R-:W-:Y:S01]  /*7840*/  FFMA R2, R41.reuse, R43, R2 ;  /* 0x0000002b29027223 */ /* 0x040fe20000000002 */
[C---:B------:R-:W-:Y:S01]  /*7850*/  SHF.L.U32 R43, R50.reuse, 0x10, RZ ;  /* 0x00000010322b7819 */ /* 0x040fe200000006ff */
[C---:B------:R-:W-:Y:S01]  /*7860*/  FFMA R3, R41.reuse, R42, R3 ;  /* 0x0000002a29037223 */ /* 0x040fe20000000003 */
[----:B------:R-:W-:Y:S01]  /*7870*/  LOP3.LUT R42, R50, 0xffff0000, RZ, 0xc0, !PT ;  /* 0xffff0000322a7812 */ /* 0x000fe200078ec0ff */
[----:B------:R-:W-:Y:S01]  /*7880*/  FMUL R4, R38, R8 ;  /* 0x0000000826047220 */ /* 0x000fe20000400000 */
[----:B------:R-:W-:Y:S01]  /*7890*/  F2FP.BF16.F32.PACK_AB R52, R2, R0 ;  /* 0x000000000234723e */ /* 0x000fe200000010ff */
[----:B------:R-:W-:Y:S01]  /*78a0*/  FFMA R7, R41, R40, R7 ;  /* 0x0000002829077223 */ /* 0x000fe20000000007 */
[----:B------:R-:W-:Y:S01]  /*78b0*/  LOP3.LUT R40, R51, 0xffff0000, RZ, 0xc0, !PT ;  /* 0xffff000033287812 */ /* 0x000fe200078ec0ff */
[C---:B------:R-:W-:Y:S01]  /*78c0*/  FMUL R5, R38.reuse, R9 ;  /* 0x0000000926057220 */ /* 0x040fe20000400000 */
[C---:B------:R-:W-:Y:S01]  /*78d0*/  FMUL R6, R38.reuse, R10 ;  /* 0x0000000a26067220 */ /* 0x040fe20000400000 */
[----:B------:R-:W-:Y:S01]  /*78e0*/  FMUL R11, R38, R11 ;  /* 0x0000000b260b7220 */ /* 0x000fe20000400000 */
[----:B------:R-:W-:Y:S01]  /*78f0*/  F2FP.BF16.F32.PACK_AB R53, R7, R3 ;  /* 0x000000030735723e */ /* 0x000fe200000010ff */
[C---:B------:R-:W-:Y:S01]  /*7900*/  FFMA R4, R41.reuse, R43, R4 ;  /* 0x0000002b29047223 */ /* 0x040fe20000000004 */
[C---:B------:R-:W-:Y:S01]  /*7910*/  SHF.L.U32 R43, R56.reuse, 0x10, RZ ;  /* 0x00000010382b7819 */ /* 0x040fe200000006ff */
[----:B------:R-:W-:Y:S01]  /*7920*/  FFMA R5, R41, R42, R5 ;  /* 0x0000002a29057223 */ /* 0x000fe20000000005 */
[----:B------:R-:W-:Y:S01]  /*7930*/  LOP3.LUT R42, R57, 0xffff0000, RZ, 0xc0, !PT ;  /* 0xffff0000392a7812 */ /* 0x000fe200078ec0ff */
[----:B------:R-:W-:Y:S01]  /*7940*/  FFMA R6, R41, R45, R6 ;  /* 0x0000002d29067223 */ /* 0x000fe20000000006 */
[----:B------:R-:W-:Y:S01]  /*7950*/  SHF.L.U32 R45, R57, 0x10, RZ ;  /* 0x00000010392d7819 */ /* 0x000fe200000006ff */
[----:B------:R-:W-:Y:S01]  /*7960*/  FFMA R11, R41, R40, R11 ;  /* 0x00000028290b7223 */ /* 0x000fe2000000000b */
[----:B------:R-:W-:Y:S01]  /*7970*/  LOP3.LUT R40, R56, 0xffff0000, RZ, 0xc0, !PT ;  /* 0xffff000038287812 */ /* 0x000fe200078ec0ff */
[C---:B------:R-:W-:Y:S01]  /*7980*/  FMUL R8, R38.reuse, R12 ;  /* 0x0000000c26087220 */ /* 0x040fe20000400000 */
[----:B------:R-:W-:Y:S01]  /*7990*/  F2FP.BF16.F32.PACK_AB R54, R5, R4 ;  /* 0x000000040536723e */ /* 0x000fe200000010ff */
[C---:B------:R-:W-:Y:S01]  /*79a0*/  FMUL R9, R38.reuse, R13 ;  /* 0x0000000d26097220 */ /* 0x040fe20000400000 */
[----:B------:R-:W-:Y:S01]  /*79b0*/  F2FP.BF16.F32.PACK_AB R55, R11, R6 ;  /* 0x000000060b37723e */ /* 0x000fe200000010ff */
[C---:B------:R-:W-:Y:S01]  /*79c0*/  FMUL R10, R38.reuse, R14 ;  /* 0x0000000e260a7220 */ /* 0x040fe20000400000 */
[----:B------:R-:W-:Y:S01]  /*79d0*/  FMUL R15, R38, R15 ;  /* 0x0000000f260f7220 */ /* 0x000fe20000400000 */
[----:B------:R-:W-:Y:S01]  /*79e0*/  FFMA R8, R41, R43, R8 ;  /* 0x0000002b29087223 */ /* 0x000fe20000000008 */
[----:B------:R-:W-:Y:S01]  /*79f0*/  SHF.L.U32 R43, R59, 0x10, RZ ;  /* 0x000000103b2b7819 */ /* 0x000fe200000006ff */
[C---:B------:R-:W-:Y:S01]  /*7a00*/  FFMA R9, R41.reuse, R40, R9 ;  /* 0x0000002829097223 */ /* 0x040fe20000000009 */
[C---:B------:R-:W-:Y:S01]  /*7a10*/  SHF.L.U32 R40, R58.reuse, 0x10, RZ ;  /* 0x000000103a287819 */ /* 0x040fe200000006ff */
        /* <DEDUP_REMOVED lines=8> */
[----:B------:R-:W-:Y:S01]  /*7aa0*/  FMUL R14, R38, R18 ;  /* 0x00000012260e7220 */ /* 0x000fe20000400000 */
[----:B------:R-:W-:Y:S01]  /*7ab0*/  FFMA R12, R41, R40, R12 ;  /* 0x00000028290c7223 */ /* 0x000fe2000000000c */
[----:B------:R-:W-:Y:S01]  /*7ac0*/  LOP3.LUT R40, R59, 0xffff0000, RZ, 0xc0, !PT ;  /* 0xffff00003b287812 */ /* 0x000fe200078ec0ff */
[C---:B------:R-:W-:Y:S01]  /*7ad0*/  FFMA R13, R41.reuse, R42, R13 ;  /* 0x0000002a290d7223 */ /* 0x040fe2000000000d */
[----:B------:R-:W-:Y:S01]  /*7ae0*/  LOP3.LUT R42, R64, 0xffff0000, RZ, 0xc0, !PT ;  /* 0xffff0000402a7812 */ /* 0x000fe200078ec0ff */
[----:B------:R-:W-:Y:S01]  /*7af0*/  FMUL R19, R38, R19 ;  /* 0x0000001326137220 */ /* 0x000fe20000400000 */
[----:B------:R-:W-:Y:S01]  /*7b00*/  FFMA R14, R41, R43, R14 ;  /* 0x0000002b290e7223 */ /* 0x000fe2000000000e */
[----:B------:R-:W-:Y:S01]  /*7b10*/  SHF.L.U32 R43, R64, 0x10, RZ ;  /* 0x00000010402b7819 */ /* 0x000fe200000006ff */
[----:B------:R1:W-:Y:S01]  /*7b20*/  STS.128 [R82], R52 ;  /* 0x0000003452007388 */ /* 0x0003e20000000c00 */
[----:B------:R-:W-:Y:S01]  /*7b30*/  F2FP.BF16.F32.PACK_AB R62, R13, R12 ;  /* 0x0000000c0d3e723e */ /* 0x000fe200000010ff */
[C---:B------:R-:W-:Y:S01]  /*7b40*/  FMUL R16, R38.reuse, R20 ;  /* 0x0000001426107220 */ /* 0x040fe20000400000 */
        /* <DEDUP_REMOVED lines=8> */
[C---:B------:R-:W-:Y:S01]  /*7bd0*/  FFMA R17, R41.reuse, R42, R17 ;  /* 0x0000002a29117223 */ /* 0x040fe20000000011 */
[----:B------:R-:W-:Y:S01]  /*7be0*/  FFMA R18, R41, R45, R18 ;  /* 0x0000002d29127223 */ /* 0x000fe20000000012 */
[----:B------:R1:W-:Y:S01]  /*7bf0*/  STS.128 [R83+0x10], R60 ;  /* 0x0000103c53007388 */ /* 0x0003e20000000c00 */
[----:B------:R-:W-:Y:S01]  /*7c00*/  SHF.L.U32 R45, R67, 0x10, RZ ;  /* 0x00000010432d7819 */ /* 0x000fe200000006ff */
[----:B------:R-:W-:Y:S01]  /*7c10*/  FFMA R23, R41, R40, R23 ;  /* 0x0000002829177223 */ /* 0x000fe20000000017 */
[----:B------:R-:W-:Y:S01]  /*7c20*/  LOP3.LUT R40, R66, 0xffff0000, RZ, 0xc0, !PT ;  /* 0xffff000042287812 */ /* 0x000fe200078ec0ff */
[C---:B------:R-:W-:Y:S01]  /*7c30*/  FMUL R20, R38.reuse, R24 ;  /* 0x0000001826147220 */ /* 0x040fe20000400000 */
[----:B------:R-:W-:Y:S01]  /*7c40*/  LOP3.LUT R42, R67, 0xffff0000, RZ, 0xc0, !PT ;  /* 0xffff0000432a7812 */ /* 0x000fe200078ec0ff */
[C---:B------:R-:W-:Y:S01]  /*7c50*/  FMUL R21, R38.reuse, R25 ;  /* 0x0000001926157220 */ /* 0x040fe20000400000 */
[----:B------:R-:W-:Y:S01]  /*7c60*/  F2FP.BF16.F32.PACK_AB R68, R17, R16 ;  /* 0x000000101144723e */ /* 0x000fe200000010ff */
[C---:B------:R-:W-:Y:S01]  /*7c70*/  FMUL R22, R38.reuse, R26 ;  /* 0x0000001a26167220 */ /* 0x040fe20000400000 */
[----:B------:R-:W-:Y:S01]  /*7c80*/  FMUL R27, R38, R27 ;  /* 0x0000001b261b7220 */ /* 0x000fe20000400000 */
[C---:B------:R-:W-:Y:S01]  /*7c90*/  FFMA R20, R41.reuse, R43, R20 ;  /* 0x0000002b29147223 */ /* 0x040fe20000000014 */
[C---:B------:R-:W-:Y:S01]  /*7ca0*/  FFMA R21, R41.reuse, R40, R21 ;  /* 0x0000002829157223 */ /* 0x040fe20000000015 */
[C---:B------:R-:W-:Y:S01]  /*7cb0*/  FFMA R22, R41.reuse, R45, R22 ;  /* 0x0000002d29167223 */ /* 0x040fe20000000016 */
[----:B------:R-:W-:Y:S01]  /*7cc0*/  FFMA R27, R41, R42, R27 ;  /* 0x0000002a291b7223 */ /* 0x000fe2000000001b */
[----:B------:R-:W-:Y:S01]  /*7cd0*/  SHF.L.U32 R40, R72, 0x10, RZ ;  /* 0x0000001048287819 */ /* 0x000fe200000006ff */
[----:B------:R-:W-:Y:S01]  /*7ce0*/  FMUL R24, R38, R28 ;  /* 0x0000001c26187220 */ /* 0x000fe20000400000 */
[----:B------:R-:W-:Y:S01]  /*7cf0*/  LOP3.LUT R42, R72, 0xffff0000, RZ, 0xc0, !PT ;  /* 0xffff0000482a7812 */ /* 0x000fe200078ec0ff */
[C---:B------:R-:W-:Y:S01]  /*7d00*/  FMUL R25, R38.reuse, R29 ;  /* 0x0000001d26197220 */ /* 0x040fe20000400000 */
[----:B------:R-:W-:Y:S01]  /*7d10*/  SHF.L.U32 R43, R73, 0x10, RZ ;  /* 0x00000010492b7819 */ /* 0x000fe200000006ff */
[C---:B------:R-:W-:Y:S01]  /*7d20*/  FMUL R26, R38.reuse, R30 ;  /* 0x0000001e261a7220 */ /* 0x040fe20000400000 */
[C---:B------:R-:W-:Y:S01]  /*7d30*/  FFMA R24, R41.reuse, R40, R24 ;  /* 0x0000002829187223 */ /* 0x040fe20000000018 */
[----:B------:R-:W-:Y:S01]  /*7d40*/  FFMA R25, R41, R42, R25 ;  /* 0x0000002a29197223 */ /* 0x000fe20000000019 */
[----:B------:R-:W-:Y:S01]  /*7d50*/  LOP3.LUT R40, R73, 0xffff0000, RZ, 0xc0, !PT ;  /* 0xffff000049287812 */ /* 0x000fe200078ec0ff */
[----:B------:R-:W-:Y:S01]  /*7d60*/  FFMA R26, R41, R43, R26 ;  /* 0x0000002b291a7223 */ /* 0x000fe2000000001a */
[----:B------:R-:W-:Y:S01]  /*7d70*/  FMUL R31, R38, R31 ;  /* 0x0000001f261f7220 */ /* 0x000fe20000400000 */
[----:B------:R-:W-:Y:S01]  /*7d80*/  SHF.L.U32 R43, R74, 0x10, RZ ;  /* 0x000000104a2b7819 */ /* 0x000fe200000006ff */
[----:B------:R-:W-:Y:S01]  /*7d90*/  FMUL R28, R38, R32 ;  /* 0x00000020261c7220 */ /* 0x000fe20000400000 */
[----:B------:R-:W-:Y:S01]  /*7da0*/  LOP3.LUT R42, R74, 0xffff0000, RZ, 0xc0, !PT ;  /* 0xffff00004a2a7812 */ /* 0x000fe200078ec0ff */
[C---:B------:R-:W-:Y:S01]  /*7db0*/  FMUL R29, R38.reuse, R33 ;  /* 0x00000021261d7220 */ /* 0x040fe20000400000 */
[----:B------:R-:W-:Y:S01]  /*7dc0*/  SHF.L.U32 R45, R75, 0x10, RZ ;  /* 0x000000104b2d7819 */ /* 0x000fe200000006ff */
[C---:B------:R-:W-:Y:S01]  /*7dd0*/  FMUL R30, R38.reuse, R34 ;  /* 0x00000022261e7220 */ /* 0x040fe20000400000 */
[----:B------:R-:W-:Y:S01]  /*7de0*/  FFMA R31, R41, R40, R31 ;  /* 0x00000028291f7223 */ /* 0x000fe2000000001f */
[----:B------:R-:W-:Y:S01]  /*7df0*/  FMUL R35, R38, R35 ;  /* 0x0000002326237220 */ /* 0x000fe20000400000 */
[----:B------:R-:W-:Y:S01]  /*7e00*/  F2FP.BF16.F32.PACK_AB R69, R23, R18 ;  /* 0x000000121745723e */ /* 0x000fe200000010ff */
[----:B------:R-:W-:Y:S01]  /*7e10*/  FFMA R28, R41, R43, R28 ;  /* 0x0000002b291c7223 */ /* 0x000fe2000000001c */
[----:B------:R-:W-:Y:S01]  /*7e20*/  F2FP.BF16.F32.PACK_AB R70, R21, R20 ;  /* 0x000000141546723e */ /* 0x000fe200000010ff */
[----:B------:R-:W-:Y:S01]  /*7e30*/  FFMA R29, R41, R42, R29 ;  /* 0x0000002a291d7223 */ /* 0x000fe2000000001d */
[----:B------:R-:W-:Y:S01]  /*7e40*/  F2FP.BF16.F32.PACK_AB R71, R27, R22 ;  /* 0x000000161b47723e */ /* 0x000fe200000010ff */
[C---:B------:R-:W-:Y:S01]  /*7e50*/  FFMA R30, R41.reuse, R45, R30 ;  /* 0x0000002d291e7223 */ /* 0x040fe2000000001e */
[----:B------:R-:W-:Y:S01]  /*7e60*/  FFMA R35, R41, R44, R35 ;  /* 0x0000002c29237223 */ /* 0x000fe20000000023 */
[----:B------:R-:W-:Y:S02]  /*7e70*/  F2FP.BF16.F32.PACK_AB R104, R25, R24 ;  /* 0x000000181968723e */ /* 0x000fe400000010ff */
[----:B------:R1:W-:Y:S01]  /*7e80*/  STS.128 [R47+0x20], R68 ;  /* 0x000020442f007388 */ /* 0x0003e20000000c00 */
[----:B------:R-:W-:Y:S02]  /*7e90*/  F2FP.BF16.F32.PACK_AB R105, R31, R26 ;  /* 0x0000001a1f69723e */ /* 0x000fe400000010ff */
[----:B------:R-:W-:Y:S02]  /*7ea0*/  F2FP.BF16.F32.PACK_AB R106, R29, R28 ;  /* 0x0000001c1d6a723e */ /* 0x000fe400000010ff */
[----:B------:R-:W-:Y:S05]  /*7eb0*/  F2FP.BF16.F32.PACK_AB R107, R35, R30 ;  /* 0x0000001e236b723e */ /* 0x000fea00000010ff */
[----:B------:R1:W-:Y:S01]  /*7ec0*/  STS.128 [R46+0x10], R104 ;  /* 0x000010682e007388 */ /* 0x0003e20000000c00 */
[----:B------:R-:W-:Y:S01]  /*7ed0*/  @!PT LDS RZ, [RZ] ;  /* 0x00000000fffff984 */ /* 0x000fe20000000800 */
[----:B------:R-:W-:Y:S01]  /*7ee0*/  @!PT LDS RZ, [RZ] ;  /* 0x00000000fffff984 */ /* 0x000fe20000000800 */
[----:B------:R-:W-:Y:S01]  /*7ef0*/  @!PT LDS RZ, [RZ] ;  /* 0x00000000fffff984 */ /* 0x000fe20000000800 */
[----:B------:R-:W-:Y:S01]  /*7f00*/  @!PT LDS RZ, [RZ] ;  /* 0x00000000fffff984 */ /* 0x000fe20000000800 */
[----:B------:R2:W-:Y:S07]  /*7f10*/  MEMBAR.ALL.CTA ;  /* 0x0000000000007992 */ /* 0x0005ee0000008000 */
[----:B--2---:R-:W2:Y:S02]  /*7f20*/  FENCE.VIEW.ASYNC.S ;  /* 0x00000000000073c6 */ /* 0x004ea40000000000 */
[----:B--2---:R-:W-:Y:S06]  /*7f30*/  BAR.SYNC.DEFER_BLOCKING 0x1, 0x80 ;  /* 0x0042000000007b1d */ /* 0x004fec0000010000 */
[----:B------:R-:W-:Y:S05]  /*7f40*/  @P0 BRA `(.L_x_121) ;  /* 0x0000000000240947 */ /* 0x000fea0003800000 */
[----:B------:R-:W2:Y:S01]  /*7f50*/  LDCU.64 UR6, c[0x0][0x348] ;  /* 0x00006900ff0677ac */ /* 0x000ea20008000a00 */
[----:B------:R-:W-:Y:S01]  /*7f60*/  R2UR UR5, R110 ;  /* 0x000000006e0572ca */ /* 0x000fe200000e0000 */
[----:B------:R-:W-:Y:S11]  /*7f70*/  UMOV UR51, UR36 ;  /* 0x0000002400337c82 */ /* 0x000ff60008000000 */
[----:B------:R-:W-:Y:S01]  /*7f80*/  @!UPT UIADD3 URZ, UPT, UPT, URZ, URZ, URZ ;  /* 0x000000fffffff290 */ /* 0x000fe2000fffe0ff */
[----:B------:R-:W-:Y:S02]  /*7f90*/  UIADD3 UR48, UPT, UPT, UR47, 0x200, UR5 ;  /* 0x000002002f307890 */ /* 0x000fe4000fffe005 */
[----:B--2---:R-:W-:Y:S04]  /*7fa0*/  UIADD3 UR4, UP0, UPT, UR6, 0xa80, URZ ;  /* 0x00000a8006047890 */ /* 0x004fe8000ff1e0ff */
[----:B------:R-:W-:Y:S09]  /*7fb0*/  UIADD3.X UR5, UPT, UPT, URZ, UR7, URZ, UP0, !UPT ;  /* 0x00000007ff057290 */ /* 0x000ff200087fe4ff */
[----:B------:R2:W-:Y:S02]  /*7fc0*/  UTMASTG.3D [UR48], [UR4] ;  /* 0x00000030040073b5 */ /* 0x0005e40008010000 */
[----:B--2---:R0:W-:Y:S02]  /*7fd0*/  UTMACMDFLUSH ;  /* 0x00000000000079b7 */ /* 0x0041e40000000000 */
.L_x_121:
[----:B------:R-:W-:Y:S05]  /*7fe0*/  BSYNC.RECONVERGENT B0 ;  /* 0x0000000000007941 */ /* 0x000fea0003800200 */
.L_x_120:
[----:B------:R-:W-:Y:S01]  /*7ff0*/  UIADD3 UR44, UPT, UPT, UR46, 0x1, URZ ;  /* 0x000000012e2c7890 */ /* 0x000fe2000fffe0ff */
[----:B------:R-:W-:Y:S03]  /*8000*/  BSSY.RECONVERGENT B0, `(.L_x_122) ;  /* 0x0000005000007945 */ /* 0x000fe60003800200 */
[----:B------:R-:W-:Y:S04]  /*8010*/  UISETP.NE.AND UP0, UPT, UR44, 0x3, UPT ;  /* 0x000000032c00788c */ /* 0x000fe8000bf05270 */
[----:B------:R-:W-:Y:S01]  /*8020*/  USEL UR45, UR44, URZ, UP0 ;  /* 0x000000ff2c2d7287 */ /* 0x000fe20008000000 */
[----:B------:R-:W-:Y:S11]  /*8030*/  @P0 BRA `(.L_x_123) ;  /* 0x0000000000040947 */ /* 0x000ff60003800000 */
[----:B------:R-:W-:Y:S04]  /*8040*/  DEPBAR.LE SB0, 0x1 ;  /* 0x000080400000791a */ /* 0x000fe80000000000 */
.L_x_123:
[----:B------:R-:W-:Y:S05]  /*8050*/  BSYNC.RECONVERGENT B0 ;  /* 0x0000000000007941 */ /* 0x000fea0003800200 */
.L_x_122:
[----:B------:R-:W-:Y:S01]  /*8060*/  BAR.SYNC.DEFER_BLOCKING 0x1, 0x80 ;  /* 0x0042000000007b1d */ /* 0x000fe20000010000 */
[----:B------:R-:W-:Y:S01]  /*8070*/  ISETP.NE.AND P1, PT, R108, RZ, PT ;  /* 0x000000ff6c00720c */ /* 0x000fe20003f25270 */
[----:B------:R-:W-:Y:S01]  /*8080*/  UISETP.NE.AND UP0, UPT, UR53, URZ, UPT ;  /* 0x000000ff3500728c */ /* 0x000fe2000bf05270 */
[----:B------:R-:W-:Y:S11]  /*8090*/  LEA R2, R112, UR47, 0x3 ;  /* 0x0000002f70027c11 */ /* 0x000ff6000f8e18ff */
[----:B------:R-:W-:Y:S01]  /*80a0*/  @P1 SHF.L.U32 R3, R111, 0x1f, RZ ;  /* 0x0000001f6f031819 */ /* 0x000fe200000006ff */
[----:B------:R-:W-:Y:S06]  /*80b0*/  BRA.U !UP0, `(.L_x_124) ;  /* 0x0000000108247547 */ /* 0x000fec000b800000 */
[----:B------:R-:W-:Y:S01]  /*80c0*/  IMAD.U32 R5, RZ, RZ, UR52 ;  /* 0x00000034ff057e24 */ /* 0x000fe2000f8e00ff */
[----:B------:R-:W-:Y:S01]  /*80d0*/  MOV R0, UR55 ;  /* 0x0000003700007c02 */ /* 0x000fe20008000f00 */
[----:B------:R-:W-:Y:S03]  /*80e0*/  UIADD3 UR4, UPT, UPT, UR52, 0x1, URZ ;  /* 0x0000000134047890 */ /* 0x000fe6000fffe0ff */
[----:B------:R-:W-:Y:S01]  /*80f0*/  @P1 LEA R5, R5, UR47, 0x3 ;  /* 0x0000002f05051c11 */ /* 0x000fe2000f8e18ff */
[----:B------:R-:W-:Y:S04]  /*8100*/  UISETP.NE.AND UP0, UPT, UR4, 0x3, UPT ;  /* 0x000000030400788c */ /* 0x000fe8000bf05270 */
[----:B------:R-:W-:Y:S01]  /*8110*/  @P1 VIADD R5, R5, 0x98 ;  /* 0x0000009805051836 */ /* 0x000fe20000000000 */
[----:B------:R-:W-:Y:S04]  /*8120*/  USEL UR52, UR4, URZ, UP0 ;  /* 0x000000ff04347287 */ /* 0x000fe80008000000 */
[----:B------:R-:W-:Y:S04]  /*8130*/  @P1 PRMT R0, R0, 0x654, R5 ;  /* 0x0000065400001816 */ /* 0x000fe80000000005 */
[----:B------:R2:W-:Y:S04]  /*8140*/  @P1 SYNCS.ARRIVE.TRANS64.RED.A1T0 RZ, [R0+URZ], RZ ;  /* 0x000000ff00ff19a7 */ /* 0x0005e800081004ff */
.L_x_124:
[----:B------:R-:W4:Y:S01]  /*8150*/  @P1 SYNCS.PHASECHK.TRANS64.TRYWAIT P0, [R2+URZ+0x80], R3 ;  /* 0x00008003020015a7 */ /* 0x000f2200080011ff */
[----:B------:R-:W-:Y:S01]  /*8160*/  BSSY B1, `(.L_x_125) ;  /* 0x0000015000017945 */ /* 0x000fe20003800000 */
[----:B----4-:R-:W-:Y:S03]  /*8170*/  @P1 SEL R109, RZ, 0x1, !P0 ;  /* 0x00000001ff6d1807 */ /* 0x010fe60004000000 */
[----:B------:R-:W-:Y:S05]  /*8180*/  @!P1 BRA `(.L_x_126) ;  /* 0x0000000000489947 */ /* 0x000fea0003800000 */
[----:B------:R-:W-:Y:S01]  /*8190*/  ISETP.NE.AND P1, PT, R113, RZ, PT ;  /* 0x000000ff7100720c */ /* 0x000fe20003f25270 */
[----:B------:R-:W-:Y:S01]  /*81a0*/  BSSY B0, `(.L_x_127) ;  /* 0x000000a000007945 */ /* 0x000fe20003800000 */
[----:B------:R-:W-:Y:S11]  /*81b0*/  ISETP.NE.AND P0, PT, R109, RZ, PT ;  /* 0x000000ff6d00720c */ /* 0x000ff60003f05270 */
[----:B------:R-:W-:Y:S04]  /*81c0*/  @P1 IMAD R112, R112, 0x2000, R97 ;  /* 0x0000200070701824 */ /* 0x000fe800078e0261 */
[----:B------:R-:W-:Y:S01]  /*81d0*/  @P1 IMAD.IADD R5, R81, 0x1, R112 ;  /* 0x0000000151051824 */ /* 0x000fe200078e0270 */
[----:B------:R-:W-:Y:S03]  /*81e0*/  @P1 IADD3 R3, PT, PT, R80, R112, RZ ;  /* 0x0000007050031210 */ /* 0x000fe60007ffe0ff */
[----:B--2---:R-:W-:Y:S01]  /*81f0*/  @P1 IMAD.IADD R0, R96, 0x1, R5 ;  /* 0x0000000160001824 */ /* 0x004fe200078e0205 */
[----:B------:R-:W-:Y:S06]  /*8200*/  @P0 BRA `(.L_x_128) ;  /* 0x00000000000c0947 */ /* 0x000fec0003800000 */
[----:B------:R-:W-:Y:S04]  /*8210*/  SHF.L.U32 R111, R111, 0x1f, RZ ;  /* 0x0000001f6f6f7819 */ /* 0x000fe800000006ff */
[----:B------:R-:W2:Y:S02]  /*8220*/  SYNCS.PHASECHK.TRANS64.TRYWAIT P0, [R2+URZ+0x80], R111 ;  /* 0x0000806f020075a7 */ /* 0x000ea400080011ff */
[----:B--2---:R-:W-:Y:S05]  /*8230*/  @!P0 BRA `(.L_x_129) ;  /* 0x0000001800bc8947 */ /* 0x004fea0003800000 */
.L_x_128:
[----:B------:R-:W-:Y:S05]  /*8240*/  BSYNC B0 ;  /* 0x0000000000007941 */ /* 0x000fea0003800000 */
.L_x_127:
[----:B------:R-:W-:Y:S11]  /*8250*/  ISETP.NE.AND P0, PT, R113, RZ, PT ;  /* 0x000000ff7100720c */ /* 0x000ff60003f05270 */
[----:B------:R-:W-:Y:S02]  /*8260*/  @!UPT UIADD3 URZ, UPT, UPT, URZ, URZ, URZ ;  /* 0x000000fffffff290 */ /* 0x000fe4000fffe0ff */
[----:B------:R4:W1:Y:S04]  /*8270*/  @P0 LDS.128 R48, [R112] ;  /* 0x0000000070300984 */ /* 0x0008680000000c00 */
[----:B------:R4:W1:Y:S04]  /*8280*/  @P0 LDS.128 R64, [R3+0x20] ;  /* 0x0000200003400984 */ /* 0x0008680000000c00 */
[----:B------:R4:W1:Y:S04]  /*8290*/  @P0 LDS.128 R56, [R5+0x10] ;  /* 0x0000100005380984 */ /* 0x0008680000000c00 */
[----:B------:R4:W1:Y:S02]  /*82a0*/  @P0 LDS.128 R72, [R0+0x10] ;  /* 0x0000100000480984 */ /* 0x0008640000000c00 */
.L_x_126:
[----:B------:R-:W-:Y:S05]  /*82b0*/  BSYNC B1 ;  /* 0x0000000000017941 */ /* 0x000fea0003800000 */
.L_x_125:
[----:B--2-4-:R-:W-:Y:S05]  /*82c0*/  VIADD R0, R39, 0x20 ;  /* 0x0000002027007836 */ /* 0x014fea0000000000 */
[----:B------:R-:W-:Y:S04]  /*82d0*/  SHF.R.U32.HI R0, RZ, 0x15, R0 ;  /* 0x00000015ff007819 */ /* 0x000fe80000011600 */
[----:B------:R-:W-:Y:S11]  /*82e0*/  LOP3.LUT P0, RZ, R0, 0x3, R85, 0x48, !PT ;  /* 0x0000000300ff7812 */ /* 0x000ff60007804855 */
[----:B------:R-:W-:Y:S02]  /*82f0*/  @!UPT UIADD3 URZ, UPT, UPT, URZ, URZ, URZ ;  /* 0x000000fffffff290 */ /* 0x000fe4000fffe0ff */
[----:B------:R-:W-:Y:S05]  /*8300*/  @!P0 BRA `(.L_x_130) ;  /* 0x0000000000408947 */ /* 0x000fea0003800000 */
[----:B------:R-:W2:Y:S01]  /*8310*/  LDCU.64 UR8, c[0x4][0x70] ;  /* 0x01000e00ff0877ac */ /* 0x000ea20008000a00 */
[----:B------:R-:W-:Y:S01]  /*8320*/  MOV R3, 0x0 ;  /* 0x0000000000037802 */ /* 0x000fe20000000f00 */
[----:B------:R-:W-:Y:S02]  /*8330*/  HFMA2 R12, -RZ, RZ, 0, 5.9604644775390625e-08 ;  /* 0x00000001ff0c7431 */ /* 0x000fe400000001ff */
[----:B------:R-:W-:Y:S02]  /*8340*/  IMAD.MOV.U32 R8, RZ, RZ, 0x192 ;  /* 0x00000192ff087424 */ /* 0x000fe400078e00ff */
[----:B------:R-:W-:Y:S01]  /*8350*/  IMAD.MOV.U32 R13, RZ, RZ, RZ ;  /* 0x000000ffff0d7224 */ /* 0x000fe200078e00ff */
[----:B------:R-:W4:Y:S01]  /*8360*/  LDCU.64 UR6, c[0x4][0x78] ;  /* 0x01000f00ff0677ac */ /* 0x000f220008000a00 */
[----:B------:R-:W1:Y:S01]  /*8370*/  LDC.64 R2, c[0x4][R3] ;  /* 0x0100000003027b82 */ /* 0x000e620000000a00 */
[----:B------:R-:W5:Y:S01]  /*8380*/  LDCU.64 UR4, c[0x4][0x10] ;  /* 0x01000200ff0477ac */ /* 0x000f620008000a00 */
[----:B--2---:R-:W-:Y:S01]  /*8390*/  MOV R5, UR9 ;  /* 0x0000000900057c02 */ /* 0x004fe20008000f00 */
[----:B------:R-:W-:Y:S01]  /*83a0*/  IMAD.U32 R4, RZ, RZ, UR8 ;  /* 0x00000008ff047e24 */ /* 0x000fe2000f8e00ff */
[----:B----4-:R-:W-:Y:S01]  /*83b0*/  MOV R7, UR7 ;  /* 0x0000000700077c02 */ /* 0x010fe20008000f00 */
[----:B------:R-:W-:Y:S01]  /*83c0*/  IMAD.U32 R6, RZ, RZ, UR6 ;  /* 0x00000006ff067e24 */ /* 0x000fe2000f8e00ff */
[----:B-----5:R-:W-:Y:S01]  /*83d0*/  MOV R11, UR5 ;  /* 0x00000005000b7c02 */ /* 0x020fe20008000f00 */
[----:B------:R-:W-:Y:S02]  /*83e0*/  IMAD.U32 R10, RZ, RZ, UR4 ;  /* 0x00000004ff0a7e24 */ /* 0x000fe4000f8e00ff */
[----:B------:R-:W-:Y:S07]  /*83f0*/  LEPC R20, `(.L_x_130) ;  /* 0x000000001014794e */ /* 0x000fee0000000000 */
[----:B-1-3--:R-:W-:Y:S05]  /*8400*/  CALL.ABS.NOINC R2 ;  /* 0x0000000002007343 */ /* 0x00afea0003c00000 */
.L_x_130:
[----:B------:R-:W-:Y:S01]  /*8410*/  ISETP.NE.AND P0, PT, R98, RZ, PT ;  /* 0x000000ff6200720c */ /* 0x000fe20003f05270 */
[----:B------:R-:W-:Y:S05]  /*8420*/  WARPSYNC.ALL ;  /* 0x0000000000007948 */ /* 0x000fea0003800000 */
[----:B------:R-:W-:Y:S01]  /*8430*/  R2UR UR4, R39 ;  /* 0x00000000270472ca */ /* 0x000fe200000e0000 */
[----:B------:R-:W-:Y:S01]  /*8440*/  BSSY.RECONVERGENT B0, `(.L_x_131) ;  /* 0x0000090000007945 */ /* 0x000fe20003800200 */
[C---:B-1----:R-:W-:Y:S02]  /*8450*/  SHF.L.U32 R40, R48.reuse, 0x10, RZ ;  /* 0x0000001030287819 */ /* 0x042fe400000006ff */
[----:B------:R-:W-:Y:S02]  /*8460*/  LOP3.LUT R42, R48, 0xffff0000, RZ, 0xc0, !PT ;  /* 0xffff0000302a7812 */ /* 0x000fe400078ec0ff */
[C---:B------:R-:W-:Y:S02]  /*8470*/  SHF.L.U32 R43, R49.reuse, 0x10, RZ ;  /* 0x00000010312b7819 */ /* 0x040fe400000006ff */
[----:B------:R-:W-:Y:S02]  /*8480*/  LOP3.LUT R44, R49, 0xffff0000, RZ, 0xc0, !PT ;  /* 0xffff0000312c7812 */ /* 0x000fe400078ec0ff */
[C---:B------:R-:W-:Y:S02]  /*8490*/  SHF.L.U32 R45, R50.reuse, 0x10, RZ ;  /* 0x00000010322d7819 */ /* 0x040fe400000006ff */
[----:B---3--:R-:W-:Y:S01]  /*84a0*/  LOP3.LUT R46, R50, 0xffff0000, RZ, 0xc0, !PT ;  /* 0xffff0000322e7812 */ /* 0x008fe200078ec0ff */
[----:B------:R-:W1:Y:S01]  /*84b0*/  LDTM.x32 R4, tmem[UR4+0x20] ;  /* 0x00002004000479ee */ /* 0x000e6200082c0000 */
[C---:B------:R-:W-:Y:S01]  /*84c0*/  SHF.L.U32 R47, R51.reuse, 0x10, RZ ;  /* 0x00000010332f7819 */ /* 0x040fe200000006ff */
[----:B------:R-:W-:Y:S01]  /*84d0*/  USHF.L.U32 UR4, UR45, 0xd, URZ ;  /* 0x0000000d2d047899 */ /* 0x000fe200080006ff */
[----:B------:R-:W-:Y:S01]  /*84e0*/  LOP3.LUT R48, R51, 0xffff0000, RZ, 0xc0, !PT ;  /* 0xffff000033307812 */ /* 0x000fe200078ec0ff */
[----:B------:R-:W-:Y:S01]  /*84f0*/  NOP ;  /* 0x0000000000007918 */ /* 0x000fe20000000000 */
[C---:B------:R-:W-:Y:S02]  /*8500*/  SHF.L.U32 R49, R56.reuse, 0x10, RZ ;  /* 0x0000001038317819 */ /* 0x040fe400000006ff */
[----:B------:R-:W-:Y:S02]  /*8510*/  LOP3.LUT R51, R56, 0xffff0000, RZ, 0xc0, !PT ;  /* 0xffff000038337812 */ /* 0x000fe400078ec0ff */
[C---:B------:R-:W-:Y:S02]  /*8520*/  SHF.L.U32 R50, R57.reuse, 0x10, RZ ;  /* 0x0000001039327819 */ /* 0x040fe400000006ff */
[----:B------:R-:W-:Y:S02]  /*8530*/  LOP3.LUT R52, R57, 0xffff0000, RZ, 0xc0, !PT ;  /* 0xffff000039347812 */ /* 0x000fe400078ec0ff */
[----:B------:R-:W-:Y:S02]  /*8540*/  IADD3 R110, PT, PT, R97, UR4, RZ ;  /* 0x00000004616e7c10 */ /* 0x000fe4000fffe0ff */
[C---:B------:R-:W-:Y:S02]  /*8550*/  SHF.L.U32 R53, R58.reuse, 0x10, RZ ;  /* 0x000000103a357819 */ /* 0x040fe400000006ff */
[----:B------:R-:W-:Y:S02]  /*8560*/  LOP3.LUT R54, R58, 0xffff0000, RZ, 0xc0, !PT ;  /* 0xffff00003a367812 */ /* 0x000fe400078ec0ff */
[----:B------:R-:W-:Y:S02]  /*8570*/  SHF.L.U32 R55, R59, 0x10, RZ ;  /* 0x000000103b377819 */ /* 0x000fe400000006ff */
[----:B------:R-:W-:Y:S02]  /*8580*/  IADD3 R89, PT, PT, R89, 0xf0, RZ ;  /* 0x000000f059597810 */ /* 0x000fe40007ffe0ff */
[----:B------:R-:W-:Y:S01]  /*8590*/  LOP3.LUT R56, R59, 0xffff0000, RZ, 0xc0, !PT ;  /* 0xffff00003b387812 */ /* 0x000fe200078ec0ff */
[C---:B-1----:R-:W-:Y:S01]  /*85a0*/  FMUL R4, R38.reuse, R4 ;  /* 0x0000000426047220 */ /* 0x042fe20000400000 */
[----:B------:R-:W-:Y:S01]  /*85b0*/  IADD3 R109, PT, PT, R81, R110, RZ ;  /* 0x0000006e516d7210 */ /* 0x000fe20007ffe0ff */
[----:B------:R-:W-:Y:S01]  /*85c0*/  FMUL R5, R38, R5 ;  /* 0x0000000526057220 */ /* 0x000fe20000400000 */
[----:B------:R-:W-:Y:S01]  /*85d0*/  SHF.L.U32 R57, R64, 0x10, RZ ;  /* 0x0000001040397819 */ /* 0x000fe200000006ff */
[----:B------:R-:W-:Y:S01]  /*85e0*/  FMUL R6, R38, R6 ;  /* 0x0000000626067220 */ /* 0x000fe20000400000 */
[----:B------:R-:W-:Y:S01]  /*85f0*/  IADD3 R110, PT, PT, R80, R110, RZ ;  /* 0x0000006e506e7210 */ /* 0x000fe20007ffe0ff */
[----:B------:R-:W-:Y:S01]  /*8600*/  FMUL R7, R38, R7 ;  /* 0x0000000726077220 */ /* 0x000fe20000400000 */
[----:B------:R-:W-:Y:S01]  /*8610*/  LOP3.LUT R58, R64, 0xffff0000, RZ, 0xc0, !PT ;  /* 0xffff0000403a7812 */ /* 0x000fe200078ec0ff */
[----:B------:R-:W-:Y:S01]  /*8620*/  FFMA R4, R41, R40, R4 ;  /* 0x0000002829047223 */ /* 0x000fe20000000004 */
[----:B------:R-:W-:Y:S01]  /*8630*/  SHF.L.U32 R59, R65, 0x10, RZ ;  /* 0x00000010413b7819 */ /* 0x000fe200000006ff */
[C---:B------:R-:W-:Y:S01]  /*8640*/  FMUL R8, R38.reuse, R8 ;  /* 0x0000000826087220 */ /* 0x040fe20000400000 */
[----:B------:R-:W-:Y:S01]  /*8650*/  LOP3.LUT R89, R89, 0xfefffff8, RZ, 0xc0, !PT ;  /* 0xfefffff859597812 */ /* 0x000fe200078ec0ff */
[----:B------:R-:W-:Y:S01]  /*8660*/  FFMA R5, R41, R42, R5 ;  /* 0x0000002a29057223 */ /* 0x000fe20000000005 */
[----:B------:R-:W-:Y:S01]  /*8670*/  LOP3.LUT R60, R65, 0xffff0000, RZ, 0xc0, !PT ;  /* 0xffff0000413c7812 */ /* 0x000fe200078ec0ff */
[----:B------:R-:W-:Y:S01]  /*8680*/  FMUL R9, R38, R9 ;  /* 0x0000000926097220 */ /* 0x000fe20000400000 */
[----:B------:R-:W-:Y:S01]  /*8690*/  SHF.L.U32 R61, R66, 0x10, RZ ;  /* 0x00000010423d7819 */ /* 0x000fe200000006ff */
[----:B------:R1:W-:Y:S01]  /*86a0*/  SYNCS.ARRIVE.TRANS64.RED.A1T0 RZ, [R89+URZ], RZ ;  /* 0x000000ff59ff79a7 */ /* 0x0003e200081004ff */
[----:B------:R-:W-:Y:S01]  /*86b0*/  F2FP.BF16.F32.PACK_AB R80, R5, R4 ;  /* 0x000000040550723e */ /* 0x000fe200000010ff */
[C---:B------:R-:W-:Y:S01]  /*86c0*/  FFMA R6, R41.reuse, R43, R6 ;  /* 0x0000002b29067223 */ /* 0x040fe20000000006 */
[----:B------:R-:W-:Y:S01]  /*86d0*/  IADD3 R111, PT, PT, R96, R109, RZ ;  /* 0x0000006d606f7210 */ /* 0x000fe20007ffe0ff */
[C---:B------:R-:W-:Y:S01]  /*86e0*/  FFMA R7, R41.reuse, R44, R7 ;  /* 0x0000002c29077223 */ /* 0x040fe20000000007 */
[C---:B------:R-:W-:Y:S01]  /*86f0*/  FFMA R8, R41.reuse, R45, R8 ;  /* 0x0000002d29087223 */ /* 0x040fe20000000008 */
[----:B------:R-:W-:Y:S01]  /*8700*/  FFMA R9, R41, R46, R9 ;  /* 0x0000002e29097223 */ /* 0x000fe20000000009 */
[----:B------:R-:W-:Y:S01]  /*8710*/  FMUL R10, R38, R10 ;  /* 0x0000000a260a7220 */ /* 0x000fe20000400000 */
[----:B------:R-:W-:Y:S01]  /*8720*/  LOP3.LUT R62, R66, 0xffff0000, RZ, 0xc0, !PT ;  /* 0xffff0000423e7812 */ /* 0x000fe200078ec0ff */
[C---:B------:R-:W-:Y:S01]  /*8730*/  FMUL R11, R38.reuse, R11 ;  /* 0x0000000b260b7220 */ /* 0x040fe20000400000 */
[----:B------:R-:W-:Y:S01]  /*8740*/  F2FP.BF16.F32.PACK_AB R81, R7, R6 ;  /* 0x000000060751723e */ /* 0x000fe200000010ff */
[----:B------:R-:W-:Y:S01]  /*8750*/  FFMA R10, R41, R47, R10 ;  /* 0x0000002f290a7223 */ /* 0x000fe2000000000a */
[----:B------:R-:W-:Y:S01]  /*8760*/  F2FP.BF16.F32.PACK_AB R82, R9, R8 ;  /* 0x000000080952723e */ /* 0x000fe200000010ff */
[----:B------:R-:W-:Y:S01]  /*8770*/  FFMA R11, R41, R48, R11 ;  /* 0x00000030290b7223 */ /* 0x000fe2000000000b */
[C---:B------:R-:W-:Y:S01]  /*8780*/  FMUL R0, R38.reuse, R12 ;  /* 0x0000000c26007220 */ /* 0x040fe20000400000 */
[C---:B------:R-:W-:Y:S01]  /*8790*/  FMUL R2, R38.reuse, R13 ;  /* 0x0000000d26027220 */ /* 0x040fe20000400000 */
[C---:B------:R-:W-:Y:S01]  /*87a0*/  FMUL R3, R38.reuse, R14 ;  /* 0x0000000e26037220 */ /* 0x040fe20000400000 */
[----:B------:R-:W-:Y:S01]  /*87b0*/  SHF.L.U32 R63, R67, 0x10, RZ ;  /* 0x00000010433f7819 */ /* 0x000fe200000006ff */
[----:B------:R-:W-:Y:S01]  /*87c0*/  FFMA R0, R41, R49, R0 ;  /* 0x0000003129007223 */ /* 0x000fe20000000000 */
[----:B------:R-:W-:Y:S01]  /*87d0*/  F2FP.BF16.F32.PACK_AB R83, R11, R10 ;  /* 0x0000000a0b53723e */ /* 0x000fe200000010ff */
[----:B------:R-:W-:Y:S01]  /*87e0*/  FFMA R2, R41, R51, R2 ;  /* 0x0000003329027223 */ /* 0x000fe20000000002 */
[C---:B------:R-:W-:Y:S01]  /*87f0*/  FMUL R15, R38.reuse, R15 ;  /* 0x0000000f260f7220 */ /* 0x040fe20000400000 */
[C---:B------:R-:W-:Y:S01]  /*8800*/  FMUL R12, R38.reuse, R16 ;  /* 0x00000010260c7220 */ /* 0x040fe20000400000 */
[----:B------:R-:W-:Y:S01]  /*8810*/  FMUL R13, R38, R17 ;  /* 0x00000011260d7220 */ /* 0x000fe20000400000 */
[----:B------:R1:W-:Y:S01]  /*8820*/  STS.128 [R97+UR4], R80 ;  /* 0x0000005061007988 */ /* 0x0003e20008000c04 */
[----:B------:R-:W-:Y:S01]  /*8830*/  LOP3.LUT R64, R67, 0xffff0000, RZ, 0xc0, !PT ;  /* 0xffff000043407812 */ /* 0x000fe200078ec0ff */
[C---:B------:R-:W-:Y:S01]  /*8840*/  FFMA R3, R41.reuse, R50, R3 ;  /* 0x0000003229037223 */ /* 0x040fe20000000003 */
[----:B------:R-:W-:Y:S01]  /*8850*/  SHF.L.U32 R65, R72, 0x10, RZ ;  /* 0x0000001048417819 */ /* 0x000fe200000006ff */
[C---:B------:R-:W-:Y:S01]  /*8860*/  FFMA R15, R41.reuse, R52, R15 ;  /* 0x00000034290f7223 */ /* 0x040fe2000000000f */
[----:B------:R-:W-:Y:S01]  /*8870*/  F2FP.BF16.F32.PACK_AB R104, R2, R0 ;  /* 0x000000000268723e */ /* 0x000fe200000010ff */
[C---:B------:R-:W-:Y:S01]  /*8880*/  FFMA R12, R41.reuse, R53, R12 ;  /* 0x00000035290c7223 */ /* 0x040fe2000000000c */
[C---:B------:R-:W-:Y:S01]  /*8890*/  FFMA R13, R41.reuse, R54, R13 ;  /* 0x00000036290d7223 */ /* 0x040fe2000000000d */
[C---:B------:R-:W-:Y:S01]  /*88a0*/  FMUL R14, R38.reuse, R18 ;  /* 0x00000012260e7220 */ /* 0x040fe20000400000 */
[C---:B------:R-:W-:Y:S01]  /*88b0*/  FMUL R19, R38.reuse, R19 ;  /* 0x0000001326137220 */ /* 0x040fe20000400000 */
[C---:B------:R-:W-:Y:S01]  /*88c0*/  FMUL R16, R38.reuse, R20 ;  /* 0x0000001426107220 */ /* 0x040fe20000400000 */
[C---:B------:R-:W-:Y:S01]  /*88d0*/  FMUL R17, R38.reuse, R21 ;  /* 0x0000001526117220 */ /* 0x040fe20000400000 */
[C---:B------:R-:W-:Y:S01]  /*88e0*/  FFMA R14, R41.reuse, R55, R14 ;  /* 0x00000037290e7223 */ /* 0x040fe2000000000e */
        /* <DEDUP_REMOVED lines=9> */
[----:B------:R-:W-:Y:S01]  /*8980*/  FFMA R23, R41, R60, R23 ;  /* 0x0000003c29177223 */ /* 0x000fe20000000017 */
[C---:B------:R-:W-:Y:S01]  /*8990*/  FMUL R27, R38.reuse, R27 ;  /* 0x0000001b261b7220 */ /* 0x040fe20000400000 */
[----:B------:R-:W-:Y:S01]  /*89a0*/  F2FP.BF16.F32.PACK_AB R105, R15, R3 ;  /* 0x000000030f69723e */ /* 0x000fe200000010ff */
[----:B------:R-:W-:Y:S01]  /*89b0*/  FFMA R20, R41, R61, R20 ;  /* 0x0000003d29147223 */ /* 0x000fe20000000014 */
[----:B------:R-:W-:Y:S01]  /*89c0*/  F2FP.BF16.F32.PACK_AB R106, R13, R12 ;  /* 0x0000000c0d6a723e */ /* 0x000fe200000010ff */
[----:B------:R-:W-:Y:S01]  /*89d0*/  FMUL R24, R38, R28 ;  /* 0x0000001c26187220 */ /* 0x000fe20000400000 */
[----:B------:R-:W-:Y:S01]  /*89e0*/  F2FP.BF16.F32.PACK_AB R107, R19, R14 ;  /* 0x0000000e136b723e */ /* 0x000fe200000010ff */
[----:B------:R-:W-:Y:S01]  /*89f0*/  FFMA R21, R41, R62, R21 ;  /* 0x0000003e29157223 */ /* 0x000fe20000000015 */
[----:B------:R-:W-:Y:S01]  /*8a00*/  LOP3.LUT R66, R72, 0xffff0000, RZ, 0xc0, !PT ;  /* 0xffff000048427812 */ /* 0x000fe200078ec0ff */
[C---:B------:R-:W-:Y:S01]  /*8a10*/  FMUL R25, R38.reuse, R29 ;  /* 0x0000001d26197220 */ /* 0x040fe20000400000 */
[----:B------:R-:W-:Y:S01]  /*8a20*/  SHF.L.U32 R67, R73, 0x10, RZ ;  /* 0x0000001049437819 */ /* 0x000fe200000006ff */
[----:B------:R1:W-:Y:S01]  /*8a30*/  STS.128 [R109+0x10], R104 ;  /* 0x000010686d007388 */ /* 0x0003e20000000c00 */
[----:B------:R-:W-:Y:S01]  /*8a40*/  FFMA R22, R41, R63, R22 ;  /* 0x0000003f29167223 */ /* 0x000fe20000000016 */
[----:B------:R-:W-:Y:S01]  /*8a50*/  LOP3.LUT R68, R73, 0xffff0000, RZ, 0xc0, !PT ;  /* 0xffff000049447812 */ /* 0x000fe200078ec0ff */
[----:B------:R-:W-:Y:S01]  /*8a60*/  FMUL R26, R38, R30 ;  /* 0x0000001e261a7220 */ /* 0x000fe20000400000 */
[C---:B------:R-:W-:Y:S01]  /*8a70*/  FFMA R27, R41.reuse, R64, R27 ;  /* 0x00000040291b7223 */ /* 0x040fe2000000001b */
[----:B------:R-:W-:Y:S01]  /*8a80*/  SHF.L.U32 R69, R74, 0x10, RZ ;  /* 0x000000104a457819 */ /* 0x000fe200000006ff */
[----:B------:R-:W-:Y:S01]  /*8a90*/  FMUL R31, R38, R31 ;  /* 0x0000001f261f7220 */ /* 0x000fe20000400000 */
[C---:B------:R-:W-:Y:S01]  /*8aa0*/  FFMA R24, R41.reuse, R65, R24 ;  /* 0x0000004129187223 */ /* 0x040fe20000000018 */
[----:B------:R-:W-:Y:S01]  /*8ab0*/  LOP3.LUT R70, R74, 0xffff0000, RZ, 0xc0, !PT ;  /* 0xffff00004a467812 */ /* 0x000fe200078ec0ff */
[C---:B------:R-:W-:Y:S01]  /*8ac0*/  FMUL R28, R38.reuse, R32 ;  /* 0x00000020261c7220 */ /* 0x040fe20000400000 */
[----:B------:R-:W-:Y:S01]  /*8ad0*/  FFMA R25, R41, R66, R25 ;  /* 0x0000004229197223 */ /* 0x000fe20000000019 */
[----:B------:R-:W-:Y:S01]  /*8ae0*/  SHF.L.U32 R71, R75, 0x10, RZ ;  /* 0x000000104b477819 */ /* 0x000fe200000006ff */
[C---:B------:R-:W-:Y:S01]  /*8af0*/  FMUL R29, R38.reuse, R33 ;  /* 0x00000021261d7220 */ /* 0x040fe20000400000 */
[----:B------:R-:W-:Y:S01]  /*8b00*/  FFMA R26, R41, R67, R26 ;  /* 0x00000043291a7223 */ /* 0x000fe2000000001a */
[----:B------:R-:W-:Y:S01]  /*8b10*/  LOP3.LUT R72, R75, 0xffff0000, RZ, 0xc0, !PT ;  /* 0xffff00004b487812 */ /* 0x000fe200078ec0ff */
        /* <DEDUP_REMOVED lines=8> */
[----:B------:R-:W-:Y:S01]  /*8ba0*/  FFMA R30, R41, R71, R30 ;  /* 0x00000047291e7223 */ /* 0x000fe2000000001e */
[----:B------:R-:W-:Y:S01]  /*8bb0*/  F2FP.BF16.F32.PACK_AB R115, R27, R22 ;  /* 0x000000161b73723e */ /* 0x000fe200000010ff */
[----:B------:R-:W-:Y:S01]  /*8bc0*/  FFMA R35, R41, R72, R35 ;  /* 0x0000004829237223 */ /* 0x000fe20000000023 */
[----:B------:R-:W-:Y:S02]  /*8bd0*/  F2FP.BF16.F32.PACK_AB R116, R25, R24 ;  /* 0x000000181974723e */ /* 0x000fe400000010ff */
[----:B------:R-:W-:Y:S01]  /*8be0*/  F2FP.BF16.F32.PACK_AB R117, R31, R26 ;  /* 0x0000001a1f75723e */ /* 0x000fe200000010ff */
[----:B------:R1:W-:Y:S01]  /*8bf0*/  STS.128 [R110+0x20], R112 ;  /* 0x000020706e007388 */ /* 0x0003e20000000c00 */
        /* <DEDUP_REMOVED lines=12> */
[----:B------:R-:W-:Y:S02]  /*8cc0*/  UIADD3 UR9, UPT, UPT, UR49, 0x20, URZ ;  /* 0x0000002031097890 */ /* 0x000fe4000fffe0ff */
[----:B------:R-:W-:Y:S02]  /*8cd0*/  UIADD3 UR8, UPT, UPT, UR47, 0x200, UR4 ;  /* 0x000002002f087890 */ /* 0x000fe4000fffe004 */
[----:B--2---:R-:W-:Y:S03]  /*8ce0*/  UIADD3 UR6, UP0, UPT, UR10, 0xa80, URZ ;  /* 0x00000a800a067890 */ /* 0x004fe6000ff1e0ff */
[----:B------:R-:W-:Y:S01]  /*8cf0*/  UMOV UR10, UR50 ;  /* 0x00000032000a7c82 */ /* 0x000fe20008000000 */
[----:B------:R-:W-:Y:S03]  /*8d00*/  UIADD3.X UR7, UPT, UPT, URZ, UR11, URZ, UP0, !UPT ;  /* 0x0000000bff077290 */ /* 0x000fe600087fe4ff */
[----:B------:R-:W-:Y:S06]  /*8d10*/  UMOV UR11, UR36 ;  /* 0x00000024000b7c82 */ /* 0x000fec0008000000 */
[----:B------:R2:W-:Y:S02]  /*8d20*/  UTMASTG.3D [UR8], [UR6] ;  /* 0x00000008060073b5 */ /* 0x0005e40008010000 */
[----:B--2---:R0:W-:Y:S02]  /*8d30*/  UTMACMDFLUSH ;  /* 0x00000000000079b7 */ /* 0x0041e40000000000 */
.L_x_132:
[----:B------:R-:W-:Y:S05]  /*8d40*/  BSYNC.RECONVERGENT B0 ;  /* 0x0000000000007941 */ /* 0x000fea0003800200 */
.L_x_131:
[----:B------:R-:W-:Y:S01]  /*8d50*/  UIADD3 UR4, UPT, UPT, UR45, 0x1, URZ ;  /* 0x000000012d047890 */ /* 0x000fe2000fffe0ff */
[----:B------:R-:W-:Y:S03]  /*8d60*/  BSSY.RECONVERGENT B0, `(.L_x_133) ;  /* 0x0000008000007945 */ /* 0x000fe60003800200 */
[----:B------:R-:W-:Y:S04]  /*8d70*/  UISETP.NE.AND UP0, UPT, UR4, 0x3, UPT ;  /* 0x000000030400788c */ /* 0x000fe8000bf05270 */
[----:B------:R-:W-:Y:S02]  /*8d80*/  UISETP.EQ.XOR UP1, UPT, UR44, 0x3, !UP0 ;  /* 0x000000032c00788c */ /* 0x000fe4000c722a70 */
[----:B------:R-:W-:Y:S02]  /*8d90*/  USEL UR46, UR4, URZ, UP0 ;  /* 0x000000ff042e7287 */ /* 0x000fe40008000000 */
[----:B------:R-:W-:Y:S04]  /*8da0*/  USEL UR5, URZ, 0x1, !UP1 ;  /* 0x00000001ff057887 */ /* 0x000fe8000c800000 */
[----:B------:R-:W-:Y:S01]  /*8db0*/  ULOP3.LUT UR54, UR54, UR5, URZ, 0x3c, !UPT ;  /* 0x0000000536367292 */ /* 0x000fe2000f8e3cff */
[----:B------:R-:W-:Y:S11]  /*8dc0*/  @P0 BRA `(.L_x_134) ;  /* 0x0000000000040947 */ /* 0x000ff60003800000 */
[----:B------:R-:W-:Y:S04]  /*8dd0*/  DEPBAR.LE SB0, 0x1 ;  /* 0x000080400000791a */ /* 0x000fe80000000000 */
.L_x_134:
[----:B------:R-:W-:Y:S05]  /*8de0*/  BSYNC.RECONVERGENT B0 ;  /* 0x0000000000007941 */ /* 0x000fea0003800200 */
.L_x_133:
[----:B------:R-:W-:Y:S01]  /*8df0*/  BAR.SYNC.DEFER_BLOCKING 0x1, 0x80 ;  /* 0x0042000000007b1d */ /* 0x000fe20000010000 */
[----:B------:R-:W-:Y:S01]  /*8e00*/  UISETP.NE.AND UP0, UPT, UR53, -0x2, UPT ;  /* 0xfffffffe3500788c */ /* 0x000fe2000bf05270 */
[----:B------:R-:W-:Y:S08]  /*8e10*/  IADD3 R0, PT, PT, R36, 0x1, RZ ;  /* 0x0000000124007810 */ /* 0x000ff00007ffe0ff */
[----:B------:R-:W-:Y:S05]  /*8e20*/  BRA.U !UP0, `(.L_x_135) ;  /* 0x0000000108287547 */ /* 0x000fea000b800000 */
[----:B------:R-:W-:Y:S01]  /*8e30*/  ISETP.NE.AND P0, PT, R108, RZ, PT ;  /* 0x000000ff6c00720c */ /* 0x000fe20003f05270 */
[----:B------:R-:W-:Y:S01]  /*8e40*/  IMAD.U32 R3, RZ, RZ, UR52 ;  /* 0x00000034ff037e24 */ /* 0x000fe2000f8e00ff */
[----:B------:R-:W-:Y:S01]  /*8e50*/  UIADD3 UR4, UPT, UPT, UR52, 0x1, URZ ;  /* 0x0000000134047890 */ /* 0x000fe2000fffe0ff */
[----:B------:R-:W-:Y:S03]  /*8e60*/  IMAD.U32 R2, RZ, RZ, UR55 ;  /* 0x00000037ff027e24 */ /* 0x000fe6000f8e00ff */
[----:B------:R-:W-:Y:S04]  /*8e70*/  UISETP.NE.AND UP0, UPT, UR4, 0x3, UPT ;  /* 0x000000030400788c */ /* 0x000fe8000bf05270 */
[----:B------:R-:W-:Y:S03]  /*8e80*/  USEL UR52, UR4, URZ, UP0 ;  /* 0x000000ff04347287 */ /* 0x000fe60008000000 */
[----:B------:R-:W-:Y:S05]  /*8e90*/  @P0 LEA R3, R3, UR47, 0x3 ;  /* 0x0000002f03030c11 */ /* 0x000fea000f8e18ff */
[----:B------:R-:W-:Y:S05]  /*8ea0*/  @P0 VIADD R3, R3, 0x98 ;  /* 0x0000009803030836 */ /* 0x000fea0000000000 */
[----:B------:R-:W-:Y:S04]  /*8eb0*/  @P0 PRMT R2, R2, 0x654, R3 ;  /* 0x0000065402020816 */ /* 0x000fe80000000003 */
[----:B------:R2:W-:Y:S03]  /*8ec0*/  @P0 SYNCS.ARRIVE.TRANS64.RED.A1T0 RZ, [R2+URZ], RZ ;  /* 0x000000ff02ff09a7 */ /* 0x0005e600081004ff */
.L_x_135:
[----:B------:R-:W-:Y:S01]  /*8ed0*/  R2UR UR6, R103 ;  /* 0x00000000670672ca */ /* 0x000fe200000e0000 */
[----:B------:R-:W-:Y:S01]  /*8ee0*/  UIADD3 UR53, UPT, UPT, UR53, 0x2, URZ ;  /* 0x0000000235357890 */ /* 0x000fe2000fffe0ff */
[----:B------:R-:W-:Y:S02]  /*8ef0*/  R2UR UR5, R86 ;  /* 0x00000000560572ca */ /* 0x000fe400000e0000 */
[----:B------:R-:W-:Y:S02]  /*8f00*/  R2UR UR4, R87 ;  /* 0x00000000570472ca */ /* 0x000fe400000e0000 */
[----:B------:R-:W-:Y:S02]  /*8f10*/  R2UR UR36, R101 ;  /* 0x00000000652472ca */ /* 0x000fe400000e0000 */
[----:B------:R-:W-:Y:S02]  /*8f20*/  ISETP.NE.AND P0, PT, R91, 0x2, PT ;  /* 0x000000025b00780c */ /* 0x000fe40003f05270 */
[----:B------:R-:W-:Y:S02]  /*8f30*/  ISETP.NE.AND P1, PT, R0, 0x2, PT ;  /* 0x000000020000780c */ /* 0x000fe40003f25270 */
[----:B------:R-:W-:Y:S01]  /*8f40*/  SEL R3, RZ, 0x1, P0 ;  /* 0x00000001ff037807 */ /* 0x000fe20000000000 */
[----:B------:R-:W-:Y:S01]  /*8f50*/  UISETP.NE.AND UP0, UPT, UR6, URZ, UPT ;  /* 0x000000ff0600728c */ /* 0x000fe2000bf05270 */
[----:B--2---:R-:W-:Y:S01]  /*8f60*/  SEL R2, RZ, 0x1, P1 ;  /* 0x00000001ff027807 */ /* 0x004fe20000800000 */
[----:B------:R-:W-:Y:S01]  /*8f70*/  UIADD3 UR26, UPT, UPT, UR37, UR5, URZ ;  /* 0x00000005251a7290 */ /* 0x000fe2000fffe0ff */
[----:B------:R-:W-:Y:S01]  /*8f80*/  LOP3.LUT R94, R94, R3, RZ, 0x3c, !PT ;  /* 0x000000035e5e7212 */ /* 0x000fe200078e3cff */
[----:B------:R-:W-:Y:S01]  /*8f90*/  UIADD3 UR27, UPT, UPT, UR38, UR4, URZ ;  /* 0x00000004261b7290 */ /* 0x000fe2000fffe0ff */
[----:B------:R-:W-:Y:S02]  /*8fa0*/  LOP3.LUT R95, R95, R2, RZ, 0x3c, !PT ;  /* 0x000000025f5f7212 */ /* 0x000fe400078e3cff */
[----:B------:R-:W-:Y:S02]  /*8fb0*/  SEL R91, R91, RZ, P0 ;  /* 0x000000ff5b5b7207 */ /* 0x000fe40000000000 */
[----:B------:R-:W-:Y:S01]  /*8fc0*/  SEL R36, R0, RZ, P1 ;  /* 0x000000ff00247207 */ /* 0x000fe20000800000 */
[----:B------:R-:W-:Y:S06]  /*8fd0*/  BRA.U UP0, `(.L_x_136) ;  /* 0xffffffd500807547 */ /* 0x000fec000b83ffff */
[----:B------:R-:W-:-:S13]  /*8fe0*/  R2UR UR4, R88 ;  /* 0x00000000580472ca */ /* 0x000fda00000e0000 */
[----:B------:R-:W-:-:S09]  /*8ff0*/  UISETP.NE.AND UP0, UPT, UR4, URZ, UPT ;  /* 0x000000ff0400728c */ /* 0x000fd2000bf05270 */
[----:B------:R-:W-:Y:S05]  /*9000*/  BRA.U !UP0, `(.L_x_137) ;  /* 0x0000000108487547 */ /* 0x000fea000b800000 */
[----:B------:R-:W2:Y:S02]  /*9010*/  LDCU.64 UR4, c[0x0][0xc90] ;  /* 0x00019200ff0477ac */ /* 0x000ea40008000a00 */
[----:B--2---:R-:W-:-:S04]  /*9020*/  UISETP.NE.U32.AND UP0, UPT, UR4, URZ, UPT ;  /* 0x000000ff0400728c */ /* 0x004fc8000bf05070 */
[----:B------:R-:W-:-:S09]  /*9030*/  UISETP.NE.AND.EX UP0, UPT, UR5, URZ, UPT, UP0 ;  /* 0x000000ff0500728c */ /* 0x000fd2000bf05300 */
[----:B------:R-:W-:Y:S05]  /*9040*/  BRA.U UP0, `(.L_x_138) ;  /* 0x00000001000c7547 */ /* 0x000fea000b800000 */
[----:B------:R-:W-:-:S13]  /*9050*/  FSETP.NEU.AND P0, PT, R41, RZ, PT ;  /* 0x000000ff2900720b */ /* 0x000fda0003f0d000 */
[----:B------:R-:W-:Y:S05]  /*9060*/  @!P0 EXIT ;  /* 0x000000000000894d */ /* 0x000fea0003800000 */
[----:B------:R-:W-:Y:S05]  /*9070*/  BRA `(.L_x_137) ;  /* 0x00000000002c7947 */ /* 0x000fea0003800000 */
.L_x_138:
[----:B------:R-:W-:Y:S01]  /*9080*/  ISETP.NE.AND P0, PT, R90, RZ, PT ;  /* 0x000000ff5a00720c */ /* 0x000fe20003f05270 */
[----:B------:R-:W-:-:S12]  /*9090*/  BSSY.RECONVERGENT B0, `(.L_x_137) ;  /* 0x0000009000007945 */ /* 0x000fd80003800200 */
[----:B------:R-:W-:Y:S05]  /*90a0*/  @P0 BRA `(.L_x_139) ;  /* 0x0000000000140947 */ /* 0x000fea0003800000 */
[----:B------:R-:W2:Y:S02]  /*90b0*/  LDCU.64 UR4, c[0x0][0xc88] ;  /* 0x00019100ff0477ac */ /* 0x000ea40008000a00 */
[----:B--2---:R-:W-:-:S04]  /*90c0*/  ISETP.NE.U32.AND P0, PT, RZ, UR4, PT ;  /* 0x00000004ff007c0c */ /* 0x004fc8000bf05070 */
[----:B------:R-:W-:-:S13]  /*90d0*/  ISETP.NE.AND.EX P0, PT, RZ, UR5, PT, P0 ;  /* 0x00000005ff007c0c */ /* 0x000fda000bf05300 */
[----:B------:R-:W-:Y:S05]  /*90e0*/  @!P0 EXIT ;  /* 0x000000000000894d */ /* 0x000fea0003800000 */
[----:B------:R-:W-:Y:S05]  /*90f0*/  BRA `(.L_x_140) ;  /* 0x0000000000087947 */ /* 0x000fea0003800000 */
.L_x_139:
[----:B------:R-:W-:-:S13]  /*9100*/  FSETP.NEU.AND P0, PT, R41, RZ, PT ;  /* 0x000000ff2900720b */ /* 0x000fda0003f0d000 */
[----:B------:R-:W-:Y:S05]  /*9110*/  @!P0 EXIT ;  /* 0x000000000000894d */ /* 0x000fea0003800000 */
.L_x_140:
[----:B------:R-:W-:Y:S05]  /*9120*/  BSYNC.RECONVERGENT B0 ;  /* 0x0000000000007941 */ /* 0x000fea0003800200 */
.L_x_137:
[----:B------:R-:W-:Y:S01]  /*9130*/  ULEA UR4, UR52, UR47, 0x3 ;  /* 0x0000002f34047291 */ /* 0x000fe2000f8e18ff */
[----:B------:R-:W-:-:S04]  /*9140*/  DEPBAR.LE SB0, 0x0 ;  /* 0x000080000000791a */ /* 0x000fc80000000000 */
[----:B------:R-:W-:-:S04]  /*9150*/  UIADD3 UR4, UPT, UPT, UR4, 0x98, URZ ;  /* 0x0000009804047890 */ /* 0x000fc8000fffe0ff */
[----:B------:R-:W-:-:S09]  /*9160*/  UPRMT UR4, UR55, 0x654, UR4 ;  /* 0x0000065437047896 */ /* 0x000fd20008000004 */
[----:B------:R-:W-:Y:S01]  /*9170*/  SYNCS.ARRIVE.TRANS64.RED.A1T0 RZ, [UR4], RZ ;  /* 0x000000ffffff79a7 */ /* 0x000fe20008100404 */
[----:B------:R-:W-:Y:S05]  /*9180*/  EXIT ;  /* 0x000000000000794d */ /* 0x000fea0003800000 */
.L_x_24:
[----:B--2---:R2:W3:Y:S02]  /*9190*/  SYNCS.PHASECHK.TRANS64.TRYWAIT P0, [R3+URZ+0x110], R2 ;  /* 0x00011002030075a7 */ /* 0x0044e400080011ff */
[----:B---3--:R-:W-:Y:S05]  /*91a0*/  @!P0 NANOSLEEP.SYNCS 0x989680 ;  /* 0x009896800000895d */ /* 0x008fea0003900000 */
[----:B------:R-:W3:Y:S02]  /*91b0*/  @!P0 SYNCS.PHASECHK.TRANS64 P0, [R3+URZ+0x110], R2 ;  /* 0x00011002030085a7 */ /* 0x000ee400080010ff */
[----:B---3--:R-:W-:Y:S05]  /*91c0*/  @!P0 BRA `(.L_x_24) ;  /* 0xfffffffc00f08947 */ /* 0x008fea000383ffff */
[----:B------:R-:W-:Y:S05]  /*91d0*/  BRA `(.L_x_141) ;  /* 0xffffff8800047947 */ /* 0x000fea000383ffff */
.L_x_27:
[----:B-1----:R-:W-:-:S07]  /*91e0*/  MOV R0, UR6 ;  /* 0x0000000600007c02 */ /* 0x002fce0008000f00 */
.L_x_142:
[----:B-1----:R1:W2:Y:S02]  /*91f0*/  SYNCS.PHASECHK.TRANS64.TRYWAIT P0, [R0+URZ+0x40], R3 ;  /* 0x00004003000075a7 */ /* 0x0022a400080011ff */
[----:B--2---:R-:W-:Y:S05]  /*9200*/  @!P0 NANOSLEEP.SYNCS 0x989680 ;  /* 0x009896800000895d */ /* 0x004fea0003900000 */
[----:B------:R-:W2:Y:S02]  /*9210*/  @!P0 SYNCS.PHASECHK.TRANS64 P0, [R0+URZ+0x40], R3 ;  /* 0x00004003000085a7 */ /* 0x000ea400080010ff */
[----:B--2---:R-:W-:Y:S05]  /*9220*/  @!P0 BRA `(.L_x_142) ;  /* 0xfffffffc00f08947 */ /* 0x004fea000383ffff */
[----:B------:R-:W-:Y:S05]  /*9230*/  BRA `(.L_x_26) ;  /* 0xffffff8800787947 */ /* 0x000fea000383ffff */
.L_x_36:
[----:B-1----:R-:W-:-:S07]  /*9240*/  MOV R0, UR7 ;  /* 0x0000000700007c02 */ /* 0x002fce0008000f00 */
.L_x_143:
[----:B-1----:R1:W2:Y:S02]  /*9250*/  SYNCS.PHASECHK.TRANS64.TRYWAIT P0, [R0+URZ+0x40], R3 ;  /* 0x00004003000075a7 */ /* 0x0022a400080011ff */
[----:B--2---:R-:W-:Y:S05]  /*9260*/  @!P0 NANOSLEEP.SYNCS 0x989680 ;  /* 0x009896800000895d */ /* 0x004fea0003900000 */
[----:B------:R-:W2:Y:S02]  /*9270*/  @!P0 SYNCS.PHASECHK.TRANS64 P0, [R0+URZ+0x40], R3 ;  /* 0x00004003000085a7 */ /* 0x000ea400080010ff */
[----:B--2---:R-:W-:Y:S05]  /*9280*/  @!P0 BRA `(.L_x_143) ;  /* 0xfffffffc00f08947 */ /* 0x004fea000383ffff */
[----:B------:R-:W-:Y:S05]  /*9290*/  BRA `(.L_x_35) ;  /* 0xffffff8c00947947 */ /* 0x000fea000383ffff */
.L_x_43:
[----:B-1----:R1:W4:Y:S02]  /*92a0*/  SYNCS.PHASECHK.TRANS64.TRYWAIT P0, [R3+URZ+0xc0], R0 ;  /* 0x0000c000030075a7 */ /* 0x00232400080011ff */
[----:B----4-:R-:W-:Y:S05]  /*92b0*/  @!P0 NANOSLEEP.SYNCS 0x989680 ;  /* 0x009896800000895d */ /* 0x010fea0003900000 */
[----:B------:R-:W4:Y:S02]  /*92c0*/  @!P0 SYNCS.PHASECHK.TRANS64 P0, [R3+URZ+0xc0], R0 ;  /* 0x0000c000030085a7 */ /* 0x000f2400080010ff */
[----:B----4-:R-:W-:Y:S05]  /*92d0*/  @!P0 BRA `(.L_x_43) ;  /* 0xfffffffc00f08947 */ /* 0x010fea000383ffff */
[----:B------:R-:W-:Y:S05]  /*92e0*/  BRA `(.L_x_144) ;  /* 0xffffff9000907947 */ /* 0x000fea000383ffff */
.L_x_47:
[----:B-1----:R-:W-:-:S07]  /*92f0*/  MOV R0, UR4 ;  /* 0x0000000400007c02 */ /* 0x002fce0008000f00 */
.L_x_145:
[----:B-1----:R1:W2:Y:S02]  /*9300*/  SYNCS.PHASECHK.TRANS64.TRYWAIT P0, [R0+URZ], R3 ;  /* 0x00000003000075a7 */ /* 0x0022a400080011ff */
[----:B--2---:R-:W-:Y:S05]  /*9310*/  @!P0 NANOSLEEP.SYNCS 0x989680 ;  /* 0x009896800000895d */ /* 0x004fea0003900000 */
[----:B------:R-:W2:Y:S02]  /*9320*/  @!P0 SYNCS.PHASECHK.TRANS64 P0, [R0+URZ], R3 ;  /* 0x00000003000085a7 */ /* 0x000ea400080010ff */
[----:B--2---:R-:W-:Y:S05]  /*9330*/  @!P0 BRA `(.L_x_145) ;  /* 0xfffffffc00f08947 */ /* 0x004fea000383ffff */
[----:B------:R-:W-:Y:S05]  /*9340*/  BRA `(.L_x_146) ;  /* 0xffffff98003c7947 */ /* 0x000fea000383ffff */
.L_x_48:
[----:B------:R-:W-:-:S07]  /*9350*/  MOV R0, UR5 ;  /* 0x0000000500007c02 */ /* 0x000fce0008000f00 */
.L_x_147:
[----:B-1----:R1:W2:Y:S02]  /*9360*/  SYNCS.PHASECHK.TRANS64.TRYWAIT P0, [R0+URZ], R3 ;  /* 0x00000003000075a7 */ /* 0x0022a400080011ff */
[----:B--2---:R-:W-:Y:S05]  /*9370*/  @!P0 NANOSLEEP.SYNCS 0x989680 ;  /* 0x009896800000895d */ /* 0x004fea0003900000 */
[----:B------:R-:W2:Y:S02]  /*9380*/  @!P0 SYNCS.PHASECHK.TRANS64 P0, [R0+URZ], R3 ;  /* 0x00000003000085a7 */ /* 0x000ea400080010ff */
[----:B--2---:R-:W-:Y:S05]  /*9390*/  @!P0 BRA `(.L_x_147) ;  /* 0xfffffffc00f08947 */ /* 0x004fea000383ffff */
[----:B------:R-:W-:Y:S05]  /*93a0*/  BRA `(.L_x_148) ;  /* 0xffffff9800487947 */ /* 0x000fea000383ffff */
.L_x_49:
[----:B------:R-:W-:-:S07]  /*93b0*/  MOV R0, UR5 ;  /* 0x0000000500007c02 */ /* 0x000fce0008000f00 */
.L_x_149:
[----:B-1----:R1:W2:Y:S02]  /*93c0*/  SYNCS.PHASECHK.TRANS64.TRYWAIT P0, [R0+URZ], R3 ;  /* 0x00000003000075a7 */ /* 0x0022a400080011ff */
[----:B--2---:R-:W-:Y:S05]  /*93d0*/  @!P0 NANOSLEEP.SYNCS 0x989680 ;  /* 0x009896800000895d */ /* 0x004fea0003900000 */
[----:B------:R-:W2:Y:S02]  /*93e0*/  @!P0 SYNCS.PHASECHK.TRANS64 P0, [R0+URZ], R3 ;  /* 0x00000003000085a7 */ /* 0x000ea400080010ff */
[----:B--2---:R-:W-:Y:S05]  /*93f0*/  @!P0 BRA `(.L_x_149) ;  /* 0xfffffffc00f08947 */ /* 0x004fea000383ffff */
[----:B------:R-:W-:Y:S05]  /*9400*/  BRA `(.L_x_150) ;  /* 0xffffff9800547947 */ /* 0x000fea000383ffff */
.L_x_50:
[----:B------:R-:W-:-:S07]  /*9410*/  MOV R0, UR5 ;  /* 0x0000000500007c02 */ /* 0x000fce0008000f00 */
.L_x_151:
[----:B-1----:R1:W2:Y:S02]  /*9420*/  SYNCS.PHASECHK.TRANS64.TRYWAIT P0, [R0+URZ], R3 ;  /* 0x00000003000075a7 */ /* 0x0022a400080011ff */
[----:B--2---:R-:W-:Y:S05]  /*9430*/  @!P0 NANOSLEEP.SYNCS 0x989680 ;  /* 0x009896800000895d */ /* 0x004fea0003900000 */
[----:B------:R-:W2:Y:S02]  /*9440*/  @!P0 SYNCS.PHASECHK.TRANS64 P0, [R0+URZ], R3 ;  /* 0x00000003000085a7 */ /* 0x000ea400080010ff */
[----:B--2---:R-:W-:Y:S05]  /*9450*/  @!P0 BRA `(.L_x_151) ;  /* 0xfffffffc00f08947 */ /* 0x004fea000383ffff */
[----:B------:R-:W-:Y:S05]  /*9460*/  BRA `(.L_x_152) ;  /* 0xffffff9800607947 */ /* 0x000fea000383ffff */
.L_x_51:
[----:B------:R-:W-:-:S07]  /*9470*/  MOV R0, UR5 ;  /* 0x0000000500007c02 */ /* 0x000fce0008000f00 */
.L_x_153:
[----:B-1----:R1:W2:Y:S02]  /*9480*/  SYNCS.PHASECHK.TRANS64.TRYWAIT P0, [R0+URZ], R3 ;  /* 0x00000003000075a7 */ /* 0x0022a400080011ff */
[----:B--2---:R-:W-:Y:S05]  /*9490*/  @!P0 NANOSLEEP.SYNCS 0x989680 ;  /* 0x009896800000895d */ /* 0x004fea0003900000 */
[----:B------:R-:W2:Y:S02]  /*94a0*/  @!P0 SYNCS.PHASECHK.TRANS64 P0, [R0+URZ], R3 ;  /* 0x00000003000085a7 */ /* 0x000ea400080010ff */
[----:B--2---:R-:W-:Y:S05]  /*94b0*/  @!P0 BRA `(.L_x_153) ;  /* 0xfffffffc00f08947 */ /* 0x004fea000383ffff */
[----:B------:R-:W-:Y:S05]  /*94c0*/  BRA `(.L_x_154) ;  /* 0xffffff98006c7947 */ /* 0x000fea000383ffff */
.L_x_52:
[----:B------:R-:W-:-:S07]  /*94d0*/  MOV R0, UR5 ;  /* 0x0000000500007c02 */ /* 0x000fce0008000f00 */
.L_x_155:
[----:B-1----:R1:W2:Y:S02]  /*94e0*/  SYNCS.PHASECHK.TRANS64.TRYWAIT P0, [R0+URZ], R3 ;  /* 0x00000003000075a7 */ /* 0x0022a400080011ff */
[----:B--2---:R-:W-:Y:S05]  /*94f0*/  @!P0 NANOSLEEP.SYNCS 0x989680 ;  /* 0x009896800000895d */ /* 0x004fea0003900000 */
[----:B------:R-:W2:Y:S02]  /*9500*/  @!P0 SYNCS.PHASECHK.TRANS64 P0, [R0+URZ], R3 ;  /* 0x00000003000085a7 */ /* 0x000ea400080010ff */
[----:B--2---:R-:W-:Y:S05]  /*9510*/  @!P0 BRA `(.L_x_155) ;  /* 0xfffffffc00f08947 */ /* 0x004fea000383ffff */
[----:B------:R-:W-:Y:S05]  /*9520*/  BRA `(.L_x_156) ;  /* 0xffffff9800787947 */ /* 0x000fea000383ffff */
.L_x_53:
[----:B------:R-:W-:-:S07]  /*9530*/  MOV R0, UR5 ;  /* 0x0000000500007c02 */ /* 0x000fce0008000f00 */
.L_x_157:
[----:B-1----:R1:W2:Y:S02]  /*9540*/  SYNCS.PHASECHK.TRANS64.TRYWAIT P0, [R0+URZ], R3 ;  /* 0x00000003000075a7 */ /* 0x0022a400080011ff */
[----:B--2---:R-:W-:Y:S05]  /*9550*/  @!P0 NANOSLEEP.SYNCS 0x989680 ;  /* 0x009896800000895d */ /* 0x004fea0003900000 */
[----:B------:R-:W2:Y:S02]  /*9560*/  @!P0 SYNCS.PHASECHK.TRANS64 P0, [R0+URZ], R3 ;  /* 0x00000003000085a7 */ /* 0x000ea400080010ff */
[----:B--2---:R-:W-:Y:S05]  /*9570*/  @!P0 BRA `(.L_x_157) ;  /* 0xfffffffc00f08947 */ /* 0x004fea000383ffff */
[----:B------:R-:W-:Y:S05]  /*9580*/  BRA `(.L_x_158) ;  /* 0xffffff9800847947 */ /* 0x000fea000383ffff */
.L_x_56:
[----:B-1----:R1:W2:Y:S02]  /*9590*/  SYNCS.PHASECHK.TRANS64.TRYWAIT P0, [R0+URZ+0x100], R9 ;  /* 0x00010009000075a7 */ /* 0x0022a400080011ff */
[----:B--2---:R-:W-:Y:S05]  /*95a0*/  @!P0 NANOSLEEP.SYNCS 0x989680 ;  /* 0x009896800000895d */ /* 0x004fea0003900000 */
[----:B------:R-:W2:Y:S02]  /*95b0*/  @!P0 SYNCS.PHASECHK.TRANS64 P0, [R0+URZ+0x100], R9 ;  /* 0x00010009000085a7 */ /* 0x000ea400080010ff */
[----:B--2---:R-:W-:Y:S05]  /*95c0*/  @!P0 BRA `(.L_x_56) ;  /* 0xfffffffc00f08947 */ /* 0x004fea000383ffff */
[----:B------:R-:W-:Y:S05]  /*95d0*/  BRA `(.L_x_159) ;  /* 0xffffff9800e47947 */ /* 0x000fea000383ffff */
.L_x_57:
[----:B------:R-:W-:-:S07]  /*95e0*/  MOV R0, UR4 ;  /* 0x0000000400007c02 */ /* 0x000fce0008000f00 */
.L_x_160:
[----:B-1----:R1:W2:Y:S02]  /*95f0*/  SYNCS.PHASECHK.TRANS64.TRYWAIT P0, [R0+URZ+0xd0], R11 ;  /* 0x0000d00b000075a7 */ /* 0x0022a400080011ff */
[----:B--2---:R-:W-:Y:S05]  /*9600*/  @!P0 NANOSLEEP.SYNCS 0x989680 ;  /* 0x009896800000895d */ /* 0x004fea0003900000 */
[----:B------:R-:W2:Y:S02]  /*9610*/  @!P0 SYNCS.PHASECHK.TRANS64 P0, [R0+URZ+0xd0], R11 ;  /* 0x0000d00b000085a7 */ /* 0x000ea400080010ff */
[----:B--2---:R-:W-:Y:S05]  /*9620*/  @!P0 BRA `(.L_x_160) ;  /* 0xfffffffc00f08947 */ /* 0x004fea000383ffff */
[----:B------:R-:W-:Y:S05]  /*9630*/  BRA `(.L_x_161) ;  /* 0xffffff9800f47947 */ /* 0x000fea000383ffff */
.L_x_58:
[----:B-1----:R1:W2:Y:S02]  /*9640*/  SYNCS.PHASECHK.TRANS64.TRYWAIT P1, [R0+URZ+0xc0], R9 ;  /* 0x0000c009000075a7 */ /* 0x0022a400080211ff */
[----:B--2---:R-:W-:Y:S05]  /*9650*/  @!P1 NANOSLEEP.SYNCS 0x989680 ;  /* 0x009896800000995d */ /* 0x004fea0003900000 */
[----:B------:R-:W2:Y:S02]  /*9660*/  @!P1 SYNCS.PHASECHK.TRANS64 P1, [R0+URZ+0xc0], R9 ;  /* 0x0000c009000095a7 */ /* 0x000ea400080210ff */
[----:B--2---:R-:W-:Y:S05]  /*9670*/  @!P1 BRA `(.L_x_58) ;  /* 0xfffffffc00f09947 */ /* 0x004fea000383ffff */
[----:B------:R-:W-:Y:S05]  /*9680*/  BRA `(.L_x_162) ;  /* 0xffffff9c00247947 */ /* 0x000fea000383ffff */
.L_x_61:
[----:B------:R-:W-:-:S07]  /*9690*/  MOV R0, UR4 ;  /* 0x0000000400007c02 */ /* 0x000fce0008000f00 */
.L_x_163:
[----:B-1----:R1:W2:Y:S02]  /*96a0*/  SYNCS.PHASECHK.TRANS64.TRYWAIT P0, [R0+URZ+0xd0], R3 ;  /* 0x0000d003000075a7 */ /* 0x0022a400080011ff */
[----:B--2---:R-:W-:Y:S05]  /*96b0*/  @!P0 NANOSLEEP.SYNCS 0x989680 ;  /* 0x009896800000895d */ /* 0x004fea0003900000 */
[----:B------:R-:W2:Y:S02]  /*96c0*/  @!P0 SYNCS.PHASECHK.TRANS64 P0, [R0+URZ+0xd0], R3 ;  /* 0x0000d003000085a7 */ /* 0x000ea400080010ff */
[----:B--2---:R-:W-:Y:S05]  /*96d0*/  @!P0 BRA `(.L_x_163) ;  /* 0xfffffffc00f08947 */ /* 0x004fea000383ffff */
[----:B------:R-:W-:Y:S05]  /*96e0*/  BRA `(.L_x_60) ;  /* 0xffffff9c00787947 */ /* 0x000fea000383ffff */
.L_x_70:
[----:B-1----:R-:W-:-:S04]  /*96f0*/  MOV R7, UR5 ;  /* 0x0000000500077c02 */ /* 0x002fc80008000f00 */
[----:B------:R1:W2:Y:S03]  /*9700*/  SYNCS.PHASECHK.TRANS64.TRYWAIT P0, [R7+URZ+0x8], R8 ;  /* 0x00000808070075a7 */ /* 0x0002a600080011ff */
[----:B--2---:R-:W-:Y:S05]  /*9710*/  @!P0 NANOSLEEP.SYNCS 0x989680 ;  /* 0x009896800000895d */ /* 0x004fea0003900000 */
[----:B------:R-:W2:Y:S02]  /*9720*/  @!P0 SYNCS.PHASECHK.TRANS64 P0, [R7+URZ+0x8], R8 ;  /* 0x00000808070085a7 */ /* 0x000ea400080010ff */
[----:B--2---:R-:W-:Y:S05]  /*9730*/  @!P0 BRA `(.L_x_70) ;  /* 0xfffffffc00ec8947 */ /* 0x004fea000383ffff */
[----:B------:R-:W-:Y:S05]  /*9740*/  BRA `(.L_x_69) ;  /* 0xffffffa000347947 */ /* 0x000fea000383ffff */
.L_x_72:
[----:B------:R-:W-:Y:S01]  /*9750*/  BSSY B0, `(.L_x_164) ;  /* 0x0000006000007945 */ /* 0x000fe20003800000 */
[----:B------:R-:W-:-:S07]  /*9760*/  MOV R15, 0xffffffff ;  /* 0xffffffff000f7802 */ /* 0x000fce0000000f00 */
[----:B-1---5:R-:W-:Y:S05]  /*9770*/  WARPSYNC.COLLECTIVE R15, `(.L_x_165) ;  /* 0x000000000f0c7348 */ /* 0x022fea0003c00000 */
[----:B------:R-:W-:Y:S02]  /*9780*/  ELECT P6, UR79, PT ;  /* 0x00000000004f782f */ /* 0x000fe400038c0000 */
[----:B------:R-:W-:Y:S01]  /*9790*/  MOV R14, UR79 ;  /* 0x0000004f000e7c02 */ /* 0x000fe20008000f00 */
[----:B-1---5:R-:W-:Y:S10]  /*97a0*/  ENDCOLLECTIVE ;  /* 0x000000000000791b */ /* 0x022ff40003800000 */
.L_x_165:
[----:B------:R-:W-:Y:S05]  /*97b0*/  BSYNC B0 ;  /* 0x0000000000007941 */ /* 0x000fea0003800000 */
.L_x_164:
[----:B------:R-:W-:Y:S01]  /*97c0*/  PLOP3.LUT P0, PT, P6, PT, PT, 0x80, 0x8 ;  /* 0x000000000008781c */ /* 0x000fe2000370f070 */
[----:B------:R-:W-:-:S12]  /*97d0*/  BRA `(.L_x_166) ;  /* 0xffffffa000647947 */ /* 0x000fd8000383ffff */
.L_x_74:
[----:B-1----:R-:W-:-:S04]  /*97e0*/  MOV R5, UR5 ;  /* 0x0000000500057c02 */ /* 0x002fc80008000f00 */
[----:B------:R1:W2:Y:S03]  /*97f0*/  SYNCS.PHASECHK.TRANS64.TRYWAIT P0, [R5+URZ+0x8], R6 ;  /* 0x00000806050075a7 */ /* 0x0002a600080011ff */
[----:B--2---:R-:W-:Y:S05]  /*9800*/  @!P0 NANOSLEEP.SYNCS 0x989680 ;  /* 0x009896800000895d */ /* 0x004fea0003900000 */
[----:B------:R-:W2:Y:S02]  /*9810*/  @!P0 SYNCS.PHASECHK.TRANS64 P0, [R5+URZ+0x8], R6 ;  /* 0x00000806050085a7 */ /* 0x000ea400080010ff */
[----:B--2---:R-:W-:Y:S05]  /*9820*/  @!P0 BRA `(.L_x_74) ;  /* 0xfffffffc00ec8947 */ /* 0x004fea000383ffff */
[----:B------:R-:W-:Y:S05]  /*9830*/  BRA `(.L_x_73) ;  /* 0xffffffa000687947 */ /* 0x000fea000383ffff */
.L_x_75:
[----:B-1----:R1:W2:Y:S02]  /*9840*/  SYNCS.PHASECHK.TRANS64.TRYWAIT P0, [R2+URZ+0xc0], R9 ;  /* 0x0000c009020075a7 */ /* 0x0022a400080011ff */
[----:B--2---:R-:W-:Y:S05]  /*9850*/  @!P0 NANOSLEEP.SYNCS 0x989680 ;  /* 0x009896800000895d */ /* 0x004fea0003900000 */
[----:B------:R-:W2:Y:S02]  /*9860*/  @!P0 SYNCS.PHASECHK.TRANS64 P0, [R2+URZ+0xc0], R9 ;  /* 0x0000c009020085a7 */ /* 0x000ea400080010ff */
[----:B--2---:R-:W-:Y:S05]  /*9870*/  @!P0 BRA `(.L_x_75) ;  /* 0xfffffffc00f08947 */ /* 0x004fea000383ffff */
[----:B------:R-:W-:Y:S05]  /*9880*/  BRA `(.L_x_167) ;  /* 0xffffffa400b87947 */ /* 0x000fea000383ffff */
.L_x_79:
[----:B------:R-:W-:-:S07]  /*9890*/  MOV R0, UR67 ;  /* 0x0000004300007c02 */ /* 0x000fce0008000f00 */
.L_x_168:
[----:B-1----:R1:W2:Y:S02]  /*98a0*/  SYNCS.PHASECHK.TRANS64.TRYWAIT P0, [R0+URZ+0xf0], R9 ;  /* 0x0000f009000075a7 */ /* 0x0022a400080011ff */
[----:B--2---:R-:W-:Y:S05]  /*98b0*/  @!P0 NANOSLEEP.SYNCS 0x989680 ;  /* 0x009896800000895d */ /* 0x004fea0003900000 */
[----:B------:R-:W2:Y:S02]  /*98c0*/  @!P0 SYNCS.PHASECHK.TRANS64 P0, [R0+URZ+0xf0], R9 ;  /* 0x0000f009000085a7 */ /* 0x000ea400080010ff */
[----:B--2---:R-:W-:Y:S05]  /*98d0*/  @!P0 BRA `(.L_x_168) ;  /* 0xfffffffc00f08947 */ /* 0x004fea000383ffff */
[----:B------:R-:W-:Y:S05]  /*98e0*/  BRA `(.L_x_169) ;  /* 0xffffffac00547947 */ /* 0x000fea000383ffff */
.L_x_82:
[----:B------:R-:W-:Y:S07]  /*98f0*/  MOV R0, UR7 ;  /* 0x0000000700007c02 */ /* 0x000fee0008000f00 */
.L_x_170:
[----:B-1----:R1:W2:Y:S02]  /*9900*/  SYNCS.PHASECHK.TRANS64.TRYWAIT P0, [R0+URZ], R9 ;  /* 0x00000009000075a7 */ /* 0x0022a400080011ff */
[----:B--2---:R-:W-:Y:S05]  /*9910*/  @!P0 NANOSLEEP.SYNCS 0x989680 ;  /* 0x009896800000895d */ /* 0x004fea0003900000 */
[----:B------:R-:W2:Y:S02]  /*9920*/  @!P0 SYNCS.PHASECHK.TRANS64 P0, [R0+URZ], R9 ;  /* 0x00000009000085a7 */ /* 0x000ea400080010ff */
[----:B--2---:R-:W-:Y:S05]  /*9930*/  @!P0 BRA `(.L_x_170) ;  /* 0xfffffffc00f08947 */ /* 0x004fea000383ffff */
[----:B------:R-:W-:Y:S05]  /*9940*/  BRA `(.L_x_81) ;  /* 0xffffffac00c87947 */ /* 0x000fea000383ffff */
.L_x_86:
[----:B-1----:R-:W-:-:S07]  /*9950*/  MOV R0, UR4 ;  /* 0x0000000400007c02 */ /* 0x002fce0008000f00 */
.L_x_171:
[----:B-1----:R1:W2:Y:S02]  /*9960*/  SYNCS.PHASECHK.TRANS64.TRYWAIT P0, [R0+URZ], R5 ;  /* 0x00000005000075a7 */ /* 0x0022a400080011ff */
[----:B--2---:R-:W-:Y:S05]  /*9970*/  @!P0 NANOSLEEP.SYNCS 0x989680 ;  /* 0x009896800000895d */ /* 0x004fea0003900000 */
[----:B------:R-:W2:Y:S02]  /*9980*/  @!P0 SYNCS.PHASECHK.TRANS64 P0, [R0+URZ], R5 ;  /* 0x00000005000085a7 */ /* 0x000ea400080010ff */
[----:B--2---:R-:W-:Y:S05]  /*9990*/  @!P0 BRA `(.L_x_171) ;  /* 0xfffffffc00f08947 */ /* 0x004fea000383ffff */
[----:B------:R-:W-:Y:S05]  /*99a0*/  BRA `(.L_x_172) ;  /* 0xffffffb4002c7947 */ /* 0x000fea000383ffff */
.L_x_89:
[----:B------:R-:W-:-:S07]  /*99b0*/  MOV R0, UR43 ;  /* 0x0000002b00007c02 */ /* 0x000fce0008000f00 */
.L_x_173:
[----:B-1----:R1:W2:Y:S02]  /*99c0*/  SYNCS.PHASECHK.TRANS64.TRYWAIT P1, [R0+URZ+0x120], R5 ;  /* 0x00012005000075a7 */ /* 0x0022a400080211ff */
[----:B--2---:R-:W-:Y:S05]  /*99d0*/  @!P1 NANOSLEEP.SYNCS 0x989680 ;  /* 0x009896800000995d */ /* 0x004fea0003900000 */
[----:B------:R-:W2:Y:S02]  /*99e0*/  @!P1 SYNCS.PHASECHK.TRANS64 P1, [R0+URZ+0x120], R5 ;  /* 0x00012005000095a7 */ /* 0x000ea400080210ff */
[----:B--2---:R-:W-:Y:S05]  /*99f0*/  @!P1 BRA `(.L_x_173) ;  /* 0xfffffffc00f09947 */ /* 0x004fea000383ffff */
[----:B------:R-:W-:Y:S05]  /*9a00*/  BRA `(.L_x_174) ;  /* 0xffffffb4007c7947 */ /* 0x000fea000383ffff */
.L_x_94:
[----:B--2---:R2:W3:Y:S02]  /*9a10*/  SYNCS.PHASECHK.TRANS64.TRYWAIT P0, [R8+URZ+0xc0], R5 ;  /* 0x0000c005080075a7 */ /* 0x0044e400080011ff */
[----:B---3--:R-:W-:Y:S05]  /*9a20*/  @!P0 NANOSLEEP.SYNCS 0x989680 ;  /* 0x009896800000895d */ /* 0x008fea0003900000 */
[----:B------:R-:W3:Y:S02]  /*9a30*/  @!P0 SYNCS.PHASECHK.TRANS64 P0, [R8+URZ+0xc0], R5 ;  /* 0x0000c005080085a7 */ /* 0x000ee400080010ff */
[----:B---3--:R-:W-:Y:S05]  /*9a40*/  @!P0 BRA `(.L_x_94) ;  /* 0xfffffffc00f08947 */ /* 0x008fea000383ffff */
[----:B------:R-:W-:Y:S05]  /*9a50*/  BRA `(.L_x_175) ;  /* 0xffffffb800a87947 */ /* 0x000fea000383ffff */
.L_x_97:
[----:B------:R-:W-:Y:S07]  /*9a60*/  MOV R0, UR24 ;  /* 0x0000001800007c02 */ /* 0x000fee0008000f00 */
.L_x_176:
[----:B--2---:R2:W3:Y:S02]  /*9a70*/  SYNCS.PHASECHK.TRANS64.TRYWAIT P1, [R0+URZ+0xb8], R5 ;  /* 0x0000b805000075a7 */ /* 0x0044e400080211ff */
[----:B---3--:R-:W-:Y:S05]  /*9a80*/  @!P1 NANOSLEEP.SYNCS 0x989680 ;  /* 0x009896800000995d */ /* 0x008fea0003900000 */
[----:B------:R-:W3:Y:S02]  /*9a90*/  @!P1 SYNCS.PHASECHK.TRANS64 P1, [R0+URZ+0xb8], R5 ;  /* 0x0000b805000095a7 */ /* 0x000ee400080210ff */
[----:B---3--:R-:W-:Y:S05]  /*9aa0*/  @!P1 BRA `(.L_x_176) ;  /* 0xfffffffc00f09947 */ /* 0x008fea000383ffff */
[----:B------:R-:W-:Y:S05]  /*9ab0*/  BRA `(.L_x_96) ;  /* 0xffffffc000207947 */ /* 0x000fea000383ffff */
.L_x_100:
[----:B------:R-:W-:Y:S07]  /*9ac0*/  MOV R0, UR4 ;  /* 0x0000000400007c02 */ /* 0x000fee0008000f00 */
.L_x_177:
[----:B--2---:R2:W3:Y:S02]  /*9ad0*/  SYNCS.PHASECHK.TRANS64.TRYWAIT P0, [R0+URZ+0x98], R5 ;  /* 0x00009805000075a7 */ /* 0x0044e400080011ff */
[----:B---3--:R-:W-:Y:S05]  /*9ae0*/  @!P0 NANOSLEEP.SYNCS 0x989680 ;  /* 0x009896800000895d */ /* 0x008fea0003900000 */
[----:B------:R-:W3:Y:S02]  /*9af0*/  @!P0 SYNCS.PHASECHK.TRANS64 P0, [R0+URZ+0x98], R5 ;  /* 0x00009805000085a7 */ /* 0x000ee400080010ff */
[----:B---3--:R-:W-:Y:S05]  /*9b00*/  @!P0 BRA `(.L_x_177) ;  /* 0xfffffffc00f08947 */ /* 0x008fea000383ffff */
[----:B------:R-:W-:Y:S05]  /*9b10*/  BRA `(.L_x_178) ;  /* 0xffffffc0007c7947 */ /* 0x000fea000383ffff */
.L_x_101:
[----:B------:R-:W-:Y:S07]  /*9b20*/  MOV R5, UR5 ;  /* 0x0000000500057c02 */ /* 0x000fee0008000f00 */
.L_x_179:
[----:B--2---:R2:W3:Y:S02]  /*9b30*/  SYNCS.PHASECHK.TRANS64.TRYWAIT P0, [R5+URZ+0x98], R0 ;  /* 0x00009800050075a7 */ /* 0x0044e400080011ff */
[----:B---3--:R-:W-:Y:S05]  /*9b40*/  @!P0 NANOSLEEP.SYNCS 0x989680 ;  /* 0x009896800000895d */ /* 0x008fea0003900000 */
[----:B------:R-:W3:Y:S02]  /*9b50*/  @!P0 SYNCS.PHASECHK.TRANS64 P0, [R5+URZ+0x98], R0 ;  /* 0x00009800050085a7 */ /* 0x000ee400080010ff */
[----:B---3--:R-:W-:Y:S05]  /*9b60*/  @!P0 BRA `(.L_x_179) ;  /* 0xfffffffc00f08947 */ /* 0x008fea000383ffff */
[----:B------:R-:W-:Y:S05]  /*9b70*/  BRA `(.L_x_180) ;  /* 0xffffffc000e47947 */ /* 0x000fea000383ffff */
.L_x_103:
[----:B------:R-:W-:-:S07]  /*9b80*/  MOV R0, UR4 ;  /* 0x0000000400007c02 */ /* 0x000fce0008000f00 */
.L_x_181:
[----:B--2---:R2:W3:Y:S02]  /*9b90*/  SYNCS.PHASECHK.TRANS64.TRYWAIT P0, [R0+URZ], R3 ;  /* 0x00000003000075a7 */ /* 0x0044e400080011ff */
[----:B---3--:R-:W-:Y:S05]  /*9ba0*/  @!P0 NANOSLEEP.SYNCS 0x989680 ;  /* 0x009896800000895d */ /* 0x008fea0003900000 */
[----:B------:R-:W3:Y:S02]  /*9bb0*/  @!P0 SYNCS.PHASECHK.TRANS64 P0, [R0+URZ], R3 ;  /* 0x00000003000085a7 */ /* 0x000ee400080010ff */
[----:B---3--:R-:W-:Y:S05]  /*9bc0*/  @!P0 BRA `(.L_x_181) ;  /* 0xfffffffc00f08947 */ /* 0x008fea000383ffff */
[----:B------:R-:W-:Y:S05]  /*9bd0*/  BRA `(.L_x_182) ;  /* 0xffffffc400787947 */ /* 0x000fea000383ffff */
.L_x_104:
[----:B------:R-:W-:-:S07]  /*9be0*/  MOV R0, UR5 ;  /* 0x0000000500007c02 */ /* 0x000fce0008000f00 */
.L_x_183:
[----:B--2---:R2:W3:Y:S02]  /*9bf0*/  SYNCS.PHASECHK.TRANS64.TRYWAIT P0, [R0+URZ], R3 ;  /* 0x00000003000075a7 */ /* 0x0044e400080011ff */
[----:B---3--:R-:W-:Y:S05]  /*9c00*/  @!P0 NANOSLEEP.SYNCS 0x989680 ;  /* 0x009896800000895d */ /* 0x008fea0003900000 */
[----:B------:R-:W3:Y:S02]  /*9c10*/  @!P0 SYNCS.PHASECHK.TRANS64 P0, [R0+URZ], R3 ;  /* 0x00000003000085a7 */ /* 0x000ee400080010ff */
[----:B---3--:R-:W-:Y:S05]  /*9c20*/  @!P0 BRA `(.L_x_183) ;  /* 0xfffffffc00f08947 */ /* 0x008fea000383ffff */
[----:B------:R-:W-:Y:S05]  /*9c30*/  BRA `(.L_x_184) ;  /* 0xffffffc400847947 */ /* 0x000fea000383ffff */
.L_x_106:
[----:B-1----:R1:W2:Y:S02]  /*9c40*/  SYNCS.PHASECHK.TRANS64.TRYWAIT P0, [R0+URZ+0xc0], R3 ;  /* 0x0000c003000075a7 */ /* 0x0022a400080011ff */
[----:B--2---:R-:W-:Y:S05]  /*9c50*/  @!P0 NANOSLEEP.SYNCS 0x989680 ;  /* 0x009896800000895d */ /* 0x004fea0003900000 */
[----:B------:R-:W2:Y:S02]  /*9c60*/  @!P0 SYNCS.PHASECHK.TRANS64 P0, [R0+URZ+0xc0], R3 ;  /* 0x0000c003000085a7 */ /* 0x000ea400080010ff */
[----:B--2---:R-:W-:Y:S05]  /*9c70*/  @!P0 BRA `(.L_x_106) ;  /* 0xfffffffc00f08947 */ /* 0x004fea000383ffff */
[----:B------:R-:W-:Y:S05]  /*9c80*/  BRA `(.L_x_185) ;  /* 0xffffffc800687947 */ /* 0x000fea000383ffff */
.L_x_116:
[----:B-1----:R1:W3:Y:S02]  /*9c90*/  SYNCS.PHASECHK.TRANS64.TRYWAIT P1, [R0+URZ+0x80], R3 ;  /* 0x00008003000075a7 */ /* 0x0022e400080211ff */
[----:B---3--:R-:W-:Y:S05]  /*9ca0*/  @!P1 NANOSLEEP.SYNCS 0x989680 ;  /* 0x009896800000995d */ /* 0x008fea0003900000 */
[----:B------:R-:W3:Y:S02]  /*9cb0*/  @!P1 SYNCS.PHASECHK.TRANS64 P1, [R0+URZ+0x80], R3 ;  /* 0x00008003000095a7 */ /* 0x000ee400080210ff */
[----:B---3--:R-:W-:Y:S05]  /*9cc0*/  @!P1 BRA `(.L_x_116) ;  /* 0xfffffffc00f09947 */ /* 0x008fea000383ffff */
[----:B------:R-:W-:Y:S05]  /*9cd0*/  BRA `(.L_x_115) ;  /* 0xffffffd800087947 */ /* 0x000fea000383ffff */
.L_x_118:
[----:B-1----:R1:W4:Y:S02]  /*9ce0*/  SYNCS.PHASECHK.TRANS64.TRYWAIT P0, [R89+URZ+0xe0], R2 ;  /* 0x0000e002590075a7 */ /* 0x00232400080011ff */
[----:B----4-:R-:W-:Y:S05]  /*9cf0*/  @!P0 NANOSLEEP.SYNCS 0x989680 ;  /* 0x009896800000895d */ /* 0x010fea0003900000 */
[----:B------:R-:W4:Y:S02]  /*9d00*/  @!P0 SYNCS.PHASECHK.TRANS64 P0, [R89+URZ+0xe0], R2 ;  /* 0x0000e002590085a7 */ /* 0x000f2400080010ff */
[----:B----4-:R-:W-:Y:S05]  /*9d10*/  @!P0 BRA `(.L_x_118) ;  /* 0xfffffffc00f08947 */ /* 0x010fea000383ffff */
[----:B------:R-:W-:Y:S05]  /*9d20*/  BRA `(.L_x_117) ;  /* 0xffffffd800407947 */ /* 0x000fea000383ffff */
.L_x_129:
[----:B--2---:R2:W4:Y:S02]  /*9d30*/  SYNCS.PHASECHK.TRANS64.TRYWAIT P0, [R2+URZ+0x80], R111 ;  /* 0x0000806f020075a7 */ /* 0x00452400080011ff */
[----:B----4-:R-:W-:Y:S05]  /*9d40*/  @!P0 NANOSLEEP.SYNCS 0x989680 ;  /* 0x009896800000895d */ /* 0x010fea0003900000 */
[----:B------:R-:W4:Y:S02]  /*9d50*/  @!P0 SYNCS.PHASECHK.TRANS64 P0, [R2+URZ+0x80], R111 ;  /* 0x0000806f020085a7 */ /* 0x000f2400080010ff */
[----:B----4-:R-:W-:Y:S05]  /*9d60*/  @!P0 BRA `(.L_x_129) ;  /* 0xfffffffc00f08947 */ /* 0x010fea000383ffff */
[----:B------:R-:W-:Y:S05]  /*9d70*/  BRA `(.L_x_128) ;  /* 0xffffffe400307947 */ /* 0x000fea000383ffff */
        .weak           $__internal_0_$__cuda_sm10x_tcgen05_guardrail_trap_col_being_dealloced_not_returned_by_alloc
        .type           $__internal_0_$__cuda_sm10x_tcgen05_guardrail_trap_col_being_dealloced_not_returned_by_alloc,@function
        .size           $__internal_0_$__cuda_sm10x_tcgen05_guardrail_trap_col_being_dealloced_not_returned_by_alloc,($__internal_1_$__cuda_sm10x_tcgen05_guardrail_trap_phase_invalid_during_alloc - $__internal_0_$__cuda_sm10x_tcgen05_guardrail_trap_col_being_dealloced_not_returned_by_alloc)
$__internal_0_$__cuda_sm10x_tcgen05_guardrail_trap_col_being_dealloced_not_returned_by_alloc:
[----:B------:R-:W-:Y:S05]  /*9d80*/  BPT.TRAP 0x1 ;  /* 0x000000040000795c */ /* 0x000fea0000300000 */
[----:B------:R-:W-:-:S04]  /*9d90*/  HFMA2 R3, -RZ, RZ, 0, 0 ;  /* 0x00000000ff037431 */ /* 0x000fc800000001ff */
[----:B------:R-:W-:Y:S05]  /*9da0*/  RET.REL.NODEC R2 `(_ZN7cutlass13device_kernelINS_4gemm6kernel13GemmUniversalIN4cute5tupleIJiiiiEEENS1_10collective13CollectiveMmaINS1_46MainloopSm100TmaUmmaWarpSpecializedBlockScaledILi8ELi2ELi2ENS5_IJNS4_1CILi2EEENSA_ILi1EEESC_EEEEENS5_IJNSA_ILi256EEENSA_ILi64EEESF_EEENS5_IJNS_12float_e2m1_tENS_13float_ue4m3_tEEEENS5_IJNS5_IJlSC_lEEENS4_6LayoutINS5_IJNS5_IJNS5_IJNSA_ILi32EEENSA_ILi4EEEEEEiEEENS5_IJNS5_IJNSA_ILi16EEESO_EEEiEEENS5_IJSC_iEEEEEENS5_IJST_NS5_IJNS5_IJNSA_ILi0EEESC_EEENSA_ILi512EEEEEENS5_IJSW_iEEEEEEEEEEESK_S13_NS4_8TiledMMAINS4_8MMA_AtomIJNS4_23SM100_MMA_MXF4_2x1SM_SSISI_SI_fSJ_Li256ELi64ELi16ELNS4_4UMMA5MajorE0ELS18_0ELNS17_7ScaleInE0ELS19_0EEEEEENSM_INS5_IJSC_SC_SC_EEENS5_IJSW_SW_SW_EEEEENS5_IJNS4_10UnderscoreES1F_S1F_EEEEENS5_IJNS4_18SM100_TMA_2SM_LOADES1I_EEENS5_IJNS4_14ComposedLayoutINS4_7SwizzleILi3ELi4ELi3EEENS4_18smem_ptr_flag_bitsILi4EEENSM_INS5_IJNSA_ILi8EEESF_EEENS5_IJSF_SC_EEEEEEENSM_INS5_IJNS5_IJNS5_IJSP_SC_EEESS_EEESC_NS5_IJSC_SO_EEEEEENS5_IJNS5_IJNS5_IJSS_SY_EEESX_EEESW_NS5_IJSO_SY_EEEEEEEEEEEvNS4_8identityENS5_IJS1I_NS4_28SM100_TMA_2SM_LOAD_MULTICASTEEEES23_vS24_EENS_8epilogue10collective18CollectiveEpilogueINS28_23Sm100TmaWarpSpecializedILi3ELi2ELi32ELb1ELb0EEEJNS5_IJNSA_ILi128EEESG_SF_EEENS5_IJNSM_IS2D_SC_EENSM_ISN_SC_EEEEENS_10bfloat16_tESL_S2I_SL_NS28_6fusion15FusionCallbacksIS2C_NS2J_17LinearCombinationIS2I_fS2I_fLNS_15FloatRoundStyleE2EEES2E_S2H_JEEENS4_5SM1004TMEM4LOAD26SM100_TMEM_LOAD_32dp32b32xENS4_13SM90_TMA_LOADENS1K_INS1L_ILi2ELi4ELi3EEENS1N_ILi16EEENSM_INS5_IJS1P_SN_EEENS5_IJSN_SC_EEEEEEENS4_39AutoVectorizingCopyWithAssumedAlignmentILi128EEENS4_14SM90_TMA_STOREES2Z_S31_S31_EEEvvEEEEvNT_6ParamsE) ;  /* 0xffffff6002947950 */ /* 0x000fea0003c3ffff */
        .weak           $__internal_1_$__cuda_sm10x_tcgen05_guardrail_trap_phase_invalid_during_alloc
        .type           $__internal_1_$__cuda_sm10x_tcgen05_guardrail_trap_phase_invalid_during_alloc,@function
        .size           $__internal_1_$__cuda_sm10x_tcgen05_guardrail_trap_phase_invalid_during_alloc,($__internal_2_$__cuda_sm10x_tcgen05_guardrail_trap_unallocated_columns_being_dealloced - $__internal_1_$__cuda_sm10x_tcgen05_guardrail_trap_phase_invalid_during_alloc)
$__internal_1_$__cuda_sm10x_tcgen05_guardrail_trap_phase_invalid_during_alloc:
[----:B------:R-:W-:Y:S05]  /*9db0*/  BPT.TRAP 0x1 ;  /* 0x000000040000795c */ /* 0x000fea0000300000 */
[----:B------:R-:W-:-:S04]  /*9dc0*/  MOV R7, 0x0 ;  /* 0x0000000000077802 */ /* 0x000fc80000000f00 */
[----:B------:R-:W-:Y:S05]  /*9dd0*/  RET.REL.NODEC R6 `(_ZN7cutlass13device_kernelINS_4gemm6kernel13GemmUniversalIN4cute5tupleIJiiiiEEENS1_10collective13CollectiveMmaINS1_46MainloopSm100TmaUmmaWarpSpecializedBlockScaledILi8ELi2ELi2ENS5_IJNS4_1CILi2EEENSA_ILi1EEESC_EEEEENS5_IJNSA_ILi256EEENSA_ILi64EEESF_EEENS5_IJNS_12float_e2m1_tENS_13float_ue4m3_tEEEENS5_IJNS5_IJlSC_lEEENS4_6LayoutINS5_IJNS5_IJNS5_IJNSA_ILi32EEENSA_ILi4EEEEEEiEEENS5_IJNS5_IJNSA_ILi16EEESO_EEEiEEENS5_IJSC_iEEEEEENS5_IJST_NS5_IJNS5_IJNSA_ILi0EEESC_EEENSA_ILi512EEEEEENS5_IJSW_iEEEEEEEEEEESK_S13_NS4_8TiledMMAINS4_8MMA_AtomIJNS4_23SM100_MMA_MXF4_2x1SM_SSISI_SI_fSJ_Li256ELi64ELi16ELNS4_4UMMA5MajorE0ELS18_0ELNS17_7ScaleInE0ELS19_0EEEEEENSM_INS5_IJSC_SC_SC_EEENS5_IJSW_SW_SW_EEEEENS5_IJNS4_10UnderscoreES1F_S1F_EEEEENS5_IJNS4_18SM100_TMA_2SM_LOADES1I_EEENS5_IJNS4_14ComposedLayoutINS4_7SwizzleILi3ELi4ELi3EEENS4_18smem_ptr_flag_bitsILi4EEENSM_INS5_IJNSA_ILi8EEESF_EEENS5_IJSF_SC_EEEEEEENSM_INS5_IJNS5_IJNS5_IJSP_SC_EEESS_EEESC_NS5_IJSC_SO_EEEEEENS5_IJNS5_IJNS5_IJSS_SY_EEESX_EEESW_NS5_IJSO_SY_EEEEEEEEEEEvNS4_8identityENS5_IJS1I_NS4_28SM100_TMA_2SM_LOAD_MULTICASTEEEES23_vS24_EENS_8epilogue10collective18CollectiveEpilogueINS28_23Sm100TmaWarpSpecializedILi3ELi2ELi32ELb1ELb0EEEJNS5_IJNSA_ILi128EEESG_SF_EEENS5_IJNSM_IS2D_SC_EENSM_ISN_SC_EEEEENS_10bfloat16_tESL_S2I_SL_NS28_6fusion15FusionCallbacksIS2C_NS2J_17LinearCombinationIS2I_fS2I_fLNS_15FloatRoundStyleE2EEES2E_S2H_JEEENS4_5SM1004TMEM4LOAD26SM100_TMEM_LOAD_32dp32b32xENS4_13SM90_TMA_LOADENS1K_INS1L_ILi2ELi4ELi3EEENS1N_ILi16EEENSM_INS5_IJS1P_SN_EEENS5_IJSN_SC_EEEEEEENS4_39AutoVectorizingCopyWithAssumedAlignmentILi128EEENS4_14SM90_TMA_STOREES2Z_S31_S31_EEEvvEEEEvNT_6ParamsE) ;  /* 0xffffff6006887950 */ /* 0x000fea0003c3ffff */
        .weak           $__internal_2_$__cuda_sm10x_tcgen05_guardrail_trap_unallocated_columns_being_dealloced
        .type           $__internal_2_$__cuda_sm10x_tcgen05_guardrail_trap_unallocated_columns_being_dealloced,@function
        .size           $__internal_2_$__cuda_sm10x_tcgen05_guardrail_trap_unallocated_columns_being_dealloced,(.L_x_187 - $__internal_2_$__cuda_sm10x_tcgen05_guardrail_trap_unallocated_columns_being_dealloced)
$__internal_2_$__cuda_sm10x_tcgen05_guardrail_trap_unallocated_columns_being_dealloced:
[----:B------:R-:W-:Y:S05]  /*9de0*/  BPT.TRAP 0x1 ;  /* 0x000000040000795c */ /* 0x000fea0000300000 */
[----:B------:R-:W-:-:S04]  /*9df0*/  HFMA2 R3, -RZ, RZ, 0, 0 ;  /* 0x00000000ff037431 */ /* 0x000fc800000001ff */
[----:B------:R-:W-:Y:S05]  /*9e00*/  RET.REL.NODEC R2 `(_ZN7cutlass13device_kernelINS_4gemm6kernel13GemmUniversalIN4cute5tupleIJiiiiEEENS1_10collective13CollectiveMmaINS1_46MainloopSm100TmaUmmaWarpSpecializedBlockScaledILi8ELi2ELi2ENS5_IJNS4_1CILi2EEENSA_ILi1EEESC_EEEEENS5_IJNSA_ILi256EEENSA_ILi64EEESF_EEENS5_IJNS_12float_e2m1_tENS_13float_ue4m3_tEEEENS5_IJNS5_IJlSC_lEEENS4_6LayoutINS5_IJNS5_IJNS5_IJNSA_ILi32EEENSA_ILi4EEEEEEiEEENS5_IJNS5_IJNSA_ILi16EEESO_EEEiEEENS5_IJSC_iEEEEEENS5_IJST_NS5_IJNS5_IJNSA_ILi0EEESC_EEENSA_ILi512EEEEEENS5_IJSW_iEEEEEEEEEEESK_S13_NS4_8TiledMMAINS4_8MMA_AtomIJNS4_23SM100_MMA_MXF4_2x1SM_SSISI_SI_fSJ_Li256ELi64ELi16ELNS4_4UMMA5MajorE0ELS18_0ELNS17_7ScaleInE0ELS19_0EEEEEENSM_INS5_IJSC_SC_SC_EEENS5_IJSW_SW_SW_EEEEENS5_IJNS4_10UnderscoreES1F_S1F_EEEEENS5_IJNS4_18SM100_TMA_2SM_LOADES1I_EEENS5_IJNS4_14ComposedLayoutINS4_7SwizzleILi3ELi4ELi3EEENS4_18smem_ptr_flag_bitsILi4EEENSM_INS5_IJNSA_ILi8EEESF_EEENS5_IJSF_SC_EEEEEEENSM_INS5_IJNS5_IJNS5_IJSP_SC_EEESS_EEESC_NS5_IJSC_SO_EEEEEENS5_IJNS5_IJNS5_IJSS_SY_EEESX_EEESW_NS5_IJSO_SY_EEEEEEEEEEEvNS4_8identityENS5_IJS1I_NS4_28SM100_TMA_2SM_LOAD_MULTICASTEEEES23_vS24_EENS_8epilogue10collective18CollectiveEpilogueINS28_23Sm100TmaWarpSpecializedILi3ELi2ELi32ELb1ELb0EEEJNS5_IJNSA_ILi128EEESG_SF_EEENS5_IJNSM_IS2D_SC_EENSM_ISN_SC_EEEEENS_10bfloat16_tESL_S2I_SL_NS28_6fusion15FusionCallbacksIS2C_NS2J_17LinearCombinationIS2I_fS2I_fLNS_15FloatRoundStyleE2EEES2E_S2H_JEEENS4_5SM1004TMEM4LOAD26SM100_TMEM_LOAD_32dp32b32xENS4_13SM90_TMA_LOADENS1K_INS1L_ILi2ELi4ELi3EEENS1N_ILi16EEENSM_INS5_IJS1P_SN_EEENS5_IJSN_SC_EEEEEEENS4_39AutoVectorizingCopyWithAssumedAlignmentILi128EEENS4_14SM90_TMA_STOREES2Z_S31_S31_EEEvvEEEEvNT_6ParamsE) ;  /* 0xffffff60027c7950 */ /* 0x000fea0003c3ffff */
.L_x_186:
[----:B------:R-:W-:-:S00]  /*9e10*/  BRA `(.L_x_186) ;  /* 0xfffffffc00fc7947 */ /* 0x000fc0000383ffff */
[----:B------:R-:W-:-:S00]  /*9e20*/  NOP ;  /* 0x0000000000007918 */ /* 0x000fc00000000000 */
        /* <DEDUP_REMOVED lines=13> */
.L_x_187:


//--------------------- .nv.global.init           --------------------------
	.section	.nv.global.init,"aw",@progbits
.nv.global.init:
	.type		$str$29,@object
	.size		$str$29,($str$30 - $str$29)
$str$29:
        /*0000*/ 	.byte	0x28, 0x61, 0x64, 0x64, 0x72, 0x65, 0x73, 0x73, 0x20, 0x26, 0x20, 0x6d, 0x61, 0x73, 0x6b, 0x29
        /*0010*/ 	.byte	0x20, 0x3d, 0x3d, 0x20, 0x30, 0x00
	.type		$str$30,@object
	.size		$str$30,($str$26 - $str$30)
$str$30:
        /*0016*/ 	.byte	0x2f, 0x74, 0x6d, 0x70, 0x2f, 0x63, 0x75, 0x74, 0x6c, 0x61, 0x73, 0x73, 0x5f, 0x73, 0x77, 0x65
        /*0026*/ 	.byte	0x65, 0x70, 0x5f, 0x73, 0x72, 0x63, 0x2f, 0x69, 0x6e, 0x63, 0x6c, 0x75, 0x64, 0x65, 0x2f, 0x63
        /*0036*/ 	.byte	0x75, 0x74, 0x65, 0x2f, 0x70, 0x6f, 0x69, 0x6e, 0x74, 0x65, 0x72, 0x5f, 0x66, 0x6c, 0x61, 0x67
        /*0046*/ 	.byte	0x67, 0x65, 0x64, 0x2e, 0x68, 0x70, 0x70, 0x00
	.type		$str$26,@object
	.size		$str$26,($str$25 - $str$26)
$str$26:
        /*004e*/ 	.byte	0x2f, 0x74, 0x6d, 0x70, 0x2f, 0x63, 0x75, 0x74, 0x6c, 0x61, 0x73, 0x73, 0x5f, 0x73, 0x77, 0x65
        /*005e*/ 	.byte	0x65, 0x70, 0x5f, 0x73, 0x72, 0x63, 0x2f, 0x69, 0x6e, 0x63, 0x6c, 0x75, 0x64, 0x65, 0x2f, 0x63
        /*006e*/ 	.byte	0x75, 0x74, 0x65, 0x2f, 0x61, 0x74, 0x6f, 0x6d, 0x2f, 0x63, 0x6f, 0x70, 0x79, 0x5f, 0x74, 0x72
        /*007e*/ 	.byte	0x61, 0x69, 0x74, 0x73, 0x5f, 0x73, 0x6d, 0x31, 0x30, 0x30, 0x2e, 0x68, 0x70, 0x70, 0x00
	.type		$str$25,@object
	.size		$str$25,(__unnamed_1 - $str$25)
$str$25:
        /*008d*/ 	.byte	0x28, 0x28, 0x75, 0x69, 0x6e, 0x74, 0x33, 0x32, 0x5f, 0x74, 0x28, 0x74, 0x68, 0x72, 0x65, 0x61
        /*009d*/ 	.byte	0x64, 0x49, 0x64, 0x78, 0x2e, 0x78, 0x29, 0x20, 0x2f, 0x20, 0x33, 0x32, 0x29, 0x20, 0x25, 0x20
        /*00ad*/ 	.byte	0x34, 0x29, 0x20, 0x3d, 0x3d, 0x20, 0x28, 0x28, 0x28, 0x74, 0x6d, 0x65, 0x6d, 0x5f, 0x61, 0x64
        /*00bd*/ 	.byte	0x64, 0x72, 0x20, 0x3e, 0x3e, 0x20, 0x31, 0x36, 0x29, 0x20, 0x2f, 0x20, 0x33, 0x32, 0x29, 0x20
        /*00cd*/ 	.byte	0x25, 0x20, 0x34, 0x29, 0x00
	.type		__unnamed_1,@object
	.size		__unnamed_1,(__unnamed_2 - __unnamed_1)
__unnamed_1:
        /*00d2*/ 	.byte	0x61, 0x75, 0x74, 0x6f, 0x20, 0x63, 0x75, 0x74, 0x65, 0x3a, 0x3a, 0x61, 0x73, 0x5f, 0x70, 0x6f
        /* <DEDUP_REMOVED lines=24> */
        /*0262*/ 	.byte	0x34, 0x30, 0x39, 0x36, 0x3e, 0x3e, 0x3e, 0x3e, 0x5d, 0x00
	.type		__unnamed_2,@object
	.size		__unnamed_2,(.L_2 - __unnamed_2)
__unnamed_2:
        /* <DEDUP_REMOVED lines=42> */
        /*050c*/ 	.byte	0x3e, 0x3e, 0x5d, 0x00
.L_2:


//--------------------- .nv.shared._ZN7cutlass13device_kernelINS_4gemm6kernel13GemmUniversalIN4cute5tupleIJiiiiEEENS1_10collective13CollectiveMmaINS1_46MainloopSm100TmaUmmaWarpSpecializedBlockScaledILi8ELi2ELi2ENS5_IJNS4_1CILi2EEENSA_ILi1EEESC_EEEEENS5_IJNSA_ILi256EEENSA_ILi64EEESF_EEENS5_IJNS_12float_e2m1_tENS_13float_ue4m3_tEEEENS5_IJNS5_IJlSC_lEEENS4_6LayoutINS5_IJNS5_IJNS5_IJNSA_ILi32EEENSA_ILi4EEEEEEiEEENS5_IJNS5_IJNSA_ILi16EEESO_EEEiEEENS5_IJSC_iEEEEEENS5_IJST_NS5_IJNS5_IJNSA_ILi0EEESC_EEENSA_ILi512EEEEEENS5_IJSW_iEEEEEEEEEEESK_S13_NS4_8TiledMMAINS4_8MMA_AtomIJNS4_23SM100_MMA_MXF4_2x1SM_SSISI_SI_fSJ_Li256ELi64ELi16ELNS4_4UMMA5MajorE0ELS18_0ELNS17_7ScaleInE0ELS19_0EEEEEENSM_INS5_IJSC_SC_SC_EEENS5_IJSW_SW_SW_EEEEENS5_IJNS4_10UnderscoreES1F_S1F_EEEEENS5_IJNS4_18SM100_TMA_2SM_LOADES1I_EEENS5_IJNS4_14ComposedLayoutINS4_7SwizzleILi3ELi4ELi3EEENS4_18smem_ptr_flag_bitsILi4EEENSM_INS5_IJNSA_ILi8EEESF_EEENS5_IJSF_SC_EEEEEEENSM_INS5_IJNS5_IJNS5_IJSP_SC_EEESS_EEESC_NS5_IJSC_SO_EEEEEENS5_IJNS5_IJNS5_IJSS_SY_EEESX_EEESW_NS5_IJSO_SY_EEEEEEEEEEEvNS4_8identityENS5_IJS1I_NS4_28SM100_TMA_2SM_LOAD_MULTICASTEEEES23_vS24_EENS_8epilogue10collective18CollectiveEpilogueINS28_23Sm100TmaWarpSpecializedILi3ELi2ELi32ELb1ELb0EEEJNS5_IJNSA_ILi128EEESG_SF_EEENS5_IJNSM_IS2D_SC_EENSM_ISN_SC_EEEEENS_10bfloat16_tESL_S2I_SL_NS28_6fusion15FusionCallbacksIS2C_NS2J_17LinearCombinationIS2I_fS2I_fLNS_15FloatRoundStyleE2EEES2E_S2H_JEEENS4_5SM1004TMEM4LOAD26SM100_TMEM_LOAD_32dp32b32xENS4_13SM90_TMA_LOADENS1K_INS1L_ILi2ELi4ELi3EEENS1N_ILi16EEENSM_INS5_IJS1P_SN_EEENS5_IJSN_SC_EEEEEEENS4_39AutoVectorizingCopyWithAssumedAlignmentILi128EEENS4_14SM90_TMA_STOREES2Z_S31_S31_EEEvvEEEEvNT_6ParamsE --------------------------
	.section	.nv.shared._ZN7cutlass13device_kernelINS_4gemm6kernel13GemmUniversalIN4cute5tupleIJiiiiEEENS1_10collective13CollectiveMmaINS1_46MainloopSm100TmaUmmaWarpSpecializedBlockScaledILi8ELi2ELi2ENS5_IJNS4_1CILi2EEENSA_ILi1EEESC_EEEEENS5_IJNSA_ILi256EEENSA_ILi64EEESF_EEENS5_IJNS_12float_e2m1_tENS_13float_ue4m3_tEEEENS5_IJNS5_IJlSC_lEEENS4_6LayoutINS5_IJNS5_IJNS5_IJNSA_ILi32EEENSA_ILi4EEEEEEiEEENS5_IJNS5_IJNSA_ILi16EEESO_EEEiEEENS5_IJSC_iEEEEEENS5_IJST_NS5_IJNS5_IJNSA_ILi0EEESC_EEENSA_ILi512EEEEEENS5_IJSW_iEEEEEEEEEEESK_S13_NS4_8TiledMMAINS4_8MMA_AtomIJNS4_23SM100_MMA_MXF4_2x1SM_SSISI_SI_fSJ_Li256ELi64ELi16ELNS4_4UMMA5MajorE0ELS18_0ELNS17_7ScaleInE0ELS19_0EEEEEENSM_INS5_IJSC_SC_SC_EEENS5_IJSW_SW_SW_EEEEENS5_IJNS4_10UnderscoreES1F_S1F_EEEEENS5_IJNS4_18SM100_TMA_2SM_LOADES1I_EEENS5_IJNS4_14ComposedLayoutINS4_7SwizzleILi3ELi4ELi3EEENS4_18smem_ptr_flag_bitsILi4EEENSM_INS5_IJNSA_ILi8EEESF_EEENS5_IJSF_SC_EEEEEEENSM_INS5_IJNS5_IJNS5_IJSP_SC_EEESS_EEESC_NS5_IJSC_SO_EEEEEENS5_IJNS5_IJNS5_IJSS_SY_EEESX_EEESW_NS5_IJSO_SY_EEEEEEEEEEEvNS4_8identityENS5_IJS1I_NS4_28SM100_TMA_2SM_LOAD_MULTICASTEEEES23_vS24_EENS_8epilogue10collective18CollectiveEpilogueINS28_23Sm100TmaWarpSpecializedILi3ELi2ELi32ELb1ELb0EEEJNS5_IJNSA_ILi128EEESG_SF_EEENS5_IJNSM_IS2D_SC_EENSM_ISN_SC_EEEEENS_10bfloat16_tESL_S2I_SL_NS28_6fusion15FusionCallbacksIS2C_NS2J_17LinearCombinationIS2I_fS2I_fLNS_15FloatRoundStyleE2EEES2E_S2H_JEEENS4_5SM1004TMEM4LOAD26SM100_TMEM_LOAD_32dp32b32xENS4_13SM90_TMA_LOADENS1K_INS1L_ILi2ELi4ELi3EEENS1N_ILi16EEENSM_INS5_IJS1P_SN_EEENS5_IJSN_SC_EEEEEEENS4_39AutoVectorizingCopyWithAssumedAlignmentILi128EEENS4_14SM90_TMA_STOREES2Z_S31_S31_EEEvvEEEEvNT_6ParamsE,"aw",@nobits
	.sectionflags	@""
	.align	16
	.zero		1024


//--------------------- .nv.shared.reserved.0     --------------------------
	.section	.nv.shared.reserved.0,"aw",@nobits
	.weak		__nv_reservedSMEM_offset_0_alias
	.size		__nv_reservedSMEM_offset_0_alias, 0, 64
	.other		__nv_reservedSMEM_offset_0_alias,@"STO_CUDA_RESERVED_SHARED STV_DEFAULT"
__nv_reservedSMEM_offset_0_alias:
	.zero		0
.nv.shared.reserved.0:
	.zero		64
	.weak		__nv_reservedSMEM_tcgen05_partition
	.type		__nv_reservedSMEM_tcgen05_partition,@object
	.size		__nv_reservedSMEM_tcgen05_partition,(.L_0 - __nv_reservedSMEM_tcgen05_partition)
__nv_reservedSMEM_tcgen05_partition:
	.zero		32
.L_0:


//--------------------- .nv.global                --------------------------
	.section	.nv.global,"aw",@nobits
.nv.global:
	.type		_ZN40_INTERNAL_9f9331cf_4_k_cu_f085bf70_237354cute1_E,@object
	.size		_ZN40_INTERNAL_9f9331cf_4_k_cu_f085bf70_237354cute1_E,(_ZN40_INTERNAL_9f9331cf_4_k_cu_f085bf70_237354cuda3std3__45__cpo6cbeginE - _ZN40_INTERNAL_9f9331cf_4_k_cu_f085bf70_237354cute1_E)
_ZN40_INTERNAL_9f9331cf_4_k_cu_f085bf70_237354cute1_E:
	.zero		1
	.type		_ZN40_INTERNAL_9f9331cf_4_k_cu_f085bf70_237354cuda3std3__45__cpo6cbeginE,@object
	.size		_ZN40_INTERNAL_9f9331cf_4_k_cu_f085bf70_237354cuda3std3__45__cpo6cbeginE,(_ZN40_INTERNAL_9f9331cf_4_k_cu_f085bf70_237354cuda3std3__48in_placeE - _ZN40_INTERNAL_9f9331cf_4_k_cu_f085bf70_237354cuda3std3__45__cpo6cbeginE)
_ZN40_INTERNAL_9f9331cf_4_k_cu_f085bf70_237354cuda3std3__45__cpo6cbeginE:
	.zero		1
	.type		_ZN40_INTERNAL_9f9331cf_4_k_cu_f085bf70_237354cuda3std3__48in_placeE,@object
	.size		_ZN40_INTERNAL_9f9331cf_4_k_cu_f085bf70_237354cuda3std3__48in_placeE,(_ZN40_INTERNAL_9f9331cf_4_k_cu_f085bf70_237354cuda3std6ranges3__45__cpo9iter_moveE - _ZN40_INTERNAL_9f9331cf_4_k_cu_f085bf70_237354cuda3std3__48in_placeE)
_ZN40_INTERNAL_9f9331cf_4_k_cu_f085bf70_237354cuda3std3__48in_placeE:
	.zero		1
	.type		_ZN40_INTERNAL_9f9331cf_4_k_cu_f085bf70_237354cuda3std6ranges3__45__cpo9iter_moveE,@object
	.size		_ZN40_INTERNAL_9f9331cf_4_k_cu_f085bf70_237354cuda3std6ranges3__45__cpo9iter_moveE,(_ZN40_INTERNAL_9f9331cf_4_k_cu_f085bf70_237354cuda3std3__45__cpo5beginE - _ZN40_INTERNAL_9f9331cf_4_k_cu_f085bf70_237354cuda3std6ranges3__45__cpo9iter_moveE)
_ZN40_INTERNAL_9f9331cf_4_k_cu_f085bf70_237354cuda3std6ranges3__45__cpo9iter_moveE:
	.zero		1
	.type		_ZN40_INTERNAL_9f9331cf_4_k_cu_f085bf70_237354cuda3std3__45__cpo5beginE,@object
	.size		_ZN40_INTERNAL_9f9331cf_4_k_cu_f085bf70_237354cuda3std3__45__cpo5beginE,(_ZN40_INTERNAL_9f9331cf_4_k_cu_f085bf70_237354cuda3std3__442_GLOBAL__N__9f9331cf_4_k_cu_f085bf70_237356ignoreE - _ZN40_INTERNAL_9f9331cf_4_k_cu_f085bf70_237354cuda3std3__45__cpo5beginE)
_ZN40_INTERNAL_9f9331cf_4_k_cu_f085bf70_237354cuda3std3__45__cpo5beginE:
	.zero		1
	.type		_ZN40_INTERNAL_9f9331cf_4_k_cu_f085bf70_237354cuda3std3__442_GLOBAL__N__9f9331cf_4_k_cu_f085bf70_237356ignoreE,@object
	.size		_ZN40_INTERNAL_9f9331cf_4_k_cu_f085bf70_237354cuda3std3__442_GLOBAL__N__9f9331cf_4_k_cu_f085bf70_237356ignoreE,(_ZN40_INTERNAL_9f9331cf_4_k_cu_f085bf70_237354cute7productE - _ZN40_INTERNAL_9f9331cf_4_k_cu_f085bf70_237354cuda3std3__442_GLOBAL__N__9f9331cf_4_k_cu_f085bf70_237356ignoreE)
_ZN40_INTERNAL_9f9331cf_4_k_cu_f085bf70_237354cuda3std3__442_GLOBAL__N__9f9331cf_4_k_cu_f085bf70_237356ignoreE:
	.zero		1
	.type		_ZN40_INTERNAL_9f9331cf_4_k_cu_f085bf70_237354cute7productE,@object
	.size		_ZN40_INTERNAL_9f9331cf_4_k_cu_f085bf70_237354cute7productE,(_ZN40_INTERNAL_9f9331cf_4_k_cu_f085bf70_237354cuda3std3__45__cpo3endE - _ZN40_INTERNAL_9f9331cf_4_k_cu_f085bf70_237354cute7productE)
_ZN40_INTERNAL_9f9331cf_4_k_cu_f085bf70_237354cute7productE:
	.zero		1
	.type		_ZN40_INTERNAL_9f9331cf_4_k_cu_f085bf70_237354cuda3std3__45__cpo3endE,@object
	.size		_ZN40_INTERNAL_9f9331cf_4_k_cu_f085bf70_237354cuda3std3__45__cpo3endE,(_ZN40_INTERNAL_9f9331cf_4_k_cu_f085bf70_237354cuda3std3__419piecewise_constructE - _ZN40_INTERNAL_9f9331cf_4_k_cu_f085bf70_237354cuda3std3__45__cpo3endE)
_ZN40_INTERNAL_9f9331cf_4_k_cu_f085bf70_237354cuda3std3__45__cpo3endE:
	.zero		1
	.type		_ZN40_INTERNAL_9f9331cf_4_k_cu_f085bf70_237354cuda3std3__419piecewise_constructE,@object
	.size		_ZN40_INTERNAL_9f9331cf_4_k_cu_f085bf70_237354cuda3std3__419piecewise_constructE,(_ZN40_INTERNAL_9f9331cf_4_k_cu_f085bf70_237354cuda3std3__45__cpo4cendE - _ZN40_INTERNAL_9f9331cf_4_k_cu_f085bf70_237354cuda3std3__419piecewise_constructE)
_ZN40_INTERNAL_9f9331cf_4_k_cu_f085bf70_237354cuda3std3__419piecewise_constructE:
	.zero		1
	.type		_ZN40_INTERNAL_9f9331cf_4_k_cu_f085bf70_237354cuda3std3__45__cpo4cendE,@object
	.size		_ZN40_INTERNAL_9f9331cf_4_k_cu_f085bf70_237354cuda3std3__45__cpo4cendE,(_ZN40_INTERNAL_9f9331cf_4_k_cu_f085bf70_237354cuda3std6ranges3__45__cpo4swapE - _ZN40_INTERNAL_9f9331cf_4_k_cu_f085bf70_237354cuda3std3__45__cpo4cendE)
_ZN40_INTERNAL_9f9331cf_4_k_cu_f085bf70_237354cuda3std3__45__cpo4cendE:
	.zero		1
	.type		_ZN40_INTERNAL_9f9331cf_4_k_cu_f085bf70_237354cuda3std6ranges3__45__cpo4swapE,@object
	.size		_ZN40_INTERNAL_9f9331cf_4_k_cu_f085bf70_237354cuda3std6ranges3__45__cpo4swapE,(.L_10 - _ZN40_INTERNAL_9f9331cf_4_k_cu_f085bf70_237354cuda3std6ranges3__45__cpo4swapE)
_ZN40_INTERNAL_9f9331cf_4_k_cu_f085bf70_237354cuda3std6ranges3__45__cpo4swapE:
	.zero		1
.L_10:


//--------------------- .nv.constant0._ZN7cutlass13device_kernelINS_4gemm6kernel13GemmUniversalIN4cute5tupleIJiiiiEEENS1_10collective13CollectiveMmaINS1_46MainloopSm100TmaUmmaWarpSpecializedBlockScaledILi8ELi2ELi2ENS5_IJNS4_1CILi2EEENSA_ILi1EEESC_EEEEENS5_IJNSA_ILi256EEENSA_ILi64EEESF_EEENS5_IJNS_12float_e2m1_tENS_13float_ue4m3_tEEEENS5_IJNS5_IJlSC_lEEENS4_6LayoutINS5_IJNS5_IJNS5_IJNSA_ILi32EEENSA_ILi4EEEEEEiEEENS5_IJNS5_IJNSA_ILi16EEESO_EEEiEEENS5_IJSC_iEEEEEENS5_IJST_NS5_IJNS5_IJNSA_ILi0EEESC_EEENSA_ILi512EEEEEENS5_IJSW_iEEEEEEEEEEESK_S13_NS4_8TiledMMAINS4_8MMA_AtomIJNS4_23SM100_MMA_MXF4_2x1SM_SSISI_SI_fSJ_Li256ELi64ELi16ELNS4_4UMMA5MajorE0ELS18_0ELNS17_7ScaleInE0ELS19_0EEEEEENSM_INS5_IJSC_SC_SC_EEENS5_IJSW_SW_SW_EEEEENS5_IJNS4_10UnderscoreES1F_S1F_EEEEENS5_IJNS4_18SM100_TMA_2SM_LOADES1I_EEENS5_IJNS4_14ComposedLayoutINS4_7SwizzleILi3ELi4ELi3EEENS4_18smem_ptr_flag_bitsILi4EEENSM_INS5_IJNSA_ILi8EEESF_EEENS5_IJSF_SC_EEEEEEENSM_INS5_IJNS5_IJNS5_IJSP_SC_EEESS_EEESC_NS5_IJSC_SO_EEEEEENS5_IJNS5_IJNS5_IJSS_SY_EEESX_EEESW_NS5_IJSO_SY_EEEEEEEEEEEvNS4_8identityENS5_IJS1I_NS4_28SM100_TMA_2SM_LOAD_MULTICASTEEEES23_vS24_EENS_8epilogue10collective18CollectiveEpilogueINS28_23Sm100TmaWarpSpecializedILi3ELi2ELi32ELb1ELb0EEEJNS5_IJNSA_ILi128EEESG_SF_EEENS5_IJNSM_IS2D_SC_EENSM_ISN_SC_EEEEENS_10bfloat16_tESL_S2I_SL_NS28_6fusion15FusionCallbacksIS2C_NS2J_17LinearCombinationIS2I_fS2I_fLNS_15FloatRoundStyleE2EEES2E_S2H_JEEENS4_5SM1004TMEM4LOAD26SM100_TMEM_LOAD_32dp32b32xENS4_13SM90_TMA_LOADENS1K_INS1L_ILi2ELi4ELi3EEENS1N_ILi16EEENSM_INS5_IJS1P_SN_EEENS5_IJSN_SC_EEEEEEENS4_39AutoVectorizingCopyWithAssumedAlignmentILi128EEENS4_14SM90_TMA_STOREES2Z_S31_S31_EEEvvEEEEvNT_6ParamsE --------------------------
	.section	.nv.constant0._ZN7cutlass13device_kernelINS_4gemm6kernel13GemmUniversalIN4cute5tupleIJiiiiEEENS1_10collective13CollectiveMmaINS1_46MainloopSm100TmaUmmaWarpSpecializedBlockScaledILi8ELi2ELi2ENS5_IJNS4_1CILi2EEENSA_ILi1EEESC_EEEEENS5_IJNSA_ILi256EEENSA_ILi64EEESF_EEENS5_IJNS_12float_e2m1_tENS_13float_ue4m3_tEEEENS5_IJNS5_IJlSC_lEEENS4_6LayoutINS5_IJNS5_IJNS5_IJNSA_ILi32EEENSA_ILi4EEEEEEiEEENS5_IJNS5_IJNSA_ILi16EEESO_EEEiEEENS5_IJSC_iEEEEEENS5_IJST_NS5_IJNS5_IJNSA_ILi0EEESC_EEENSA_ILi512EEEEEENS5_IJSW_iEEEEEEEEEEESK_S13_NS4_8TiledMMAINS4_8MMA_AtomIJNS4_23SM100_MMA_MXF4_2x1SM_SSISI_SI_fSJ_Li256ELi64ELi16ELNS4_4UMMA5MajorE0ELS18_0ELNS17_7ScaleInE0ELS19_0EEEEEENSM_INS5_IJSC_SC_SC_EEENS5_IJSW_SW_SW_EEEEENS5_IJNS4_10UnderscoreES1F_S1F_EEEEENS5_IJNS4_18SM100_TMA_2SM_LOADES1I_EEENS5_IJNS4_14ComposedLayoutINS4_7SwizzleILi3ELi4ELi3EEENS4_18smem_ptr_flag_bitsILi4EEENSM_INS5_IJNSA_ILi8EEESF_EEENS5_IJSF_SC_EEEEEEENSM_INS5_IJNS5_IJNS5_IJSP_SC_EEESS_EEESC_NS5_IJSC_SO_EEEEEENS5_IJNS5_IJNS5_IJSS_SY_EEESX_EEESW_NS5_IJSO_SY_EEEEEEEEEEEvNS4_8identityENS5_IJS1I_NS4_28SM100_TMA_2SM_LOAD_MULTICASTEEEES23_vS24_EENS_8epilogue10collective18CollectiveEpilogueINS28_23Sm100TmaWarpSpecializedILi3ELi2ELi32ELb1ELb0EEEJNS5_IJNSA_ILi128EEESG_SF_EEENS5_IJNSM_IS2D_SC_EENSM_ISN_SC_EEEEENS_10bfloat16_tESL_S2I_SL_NS28_6fusion15FusionCallbacksIS2C_NS2J_17LinearCombinationIS2I_fS2I_fLNS_15FloatRoundStyleE2EEES2E_S2H_JEEENS4_5SM1004TMEM4LOAD26SM100_TMEM_LOAD_32dp32b32xENS4_13SM90_TMA_LOADENS1K_INS1L_ILi2ELi4ELi3EEENS1N_ILi16EEENSM_INS5_IJS1P_SN_EEENS5_IJSN_SC_EEEEEEENS4_39AutoVectorizingCopyWithAssumedAlignmentILi128EEENS4_14SM90_TMA_STOREES2Z_S31_S31_EEEvvEEEEvNT_6ParamsE,"a",@progbits
	.sectionflags	@""
	.align	4
.nv.constant0._ZN7cutlass13device_kernelINS_4gemm6kernel13GemmUniversalIN4cute5tupleIJiiiiEEENS1_10collective13CollectiveMmaINS1_46MainloopSm100TmaUmmaWarpSpecializedBlockScaledILi8ELi2ELi2ENS5_IJNS4_1CILi2EEENSA_ILi1EEESC_EEEEENS5_IJNSA_ILi256EEENSA_ILi64EEESF_EEENS5_IJNS_12float_e2m1_tENS_13float_ue4m3_tEEEENS5_IJNS5_IJlSC_lEEENS4_6LayoutINS5_IJNS5_IJNS5_IJNSA_ILi32EEENSA_ILi4EEEEEEiEEENS5_IJNS5_IJNSA_ILi16EEESO_EEEiEEENS5_IJSC_iEEEEEENS5_IJST_NS5_IJNS5_IJNSA_ILi0EEESC_EEENSA_ILi512EEEEEENS5_IJSW_iEEEEEEEEEEESK_S13_NS4_8TiledMMAINS4_8MMA_AtomIJNS4_23SM100_MMA_MXF4_2x1SM_SSISI_SI_fSJ_Li256ELi64ELi16ELNS4_4UMMA5MajorE0ELS18_0ELNS17_7ScaleInE0ELS19_0EEEEEENSM_INS5_IJSC_SC_SC_EEENS5_IJSW_SW_SW_EEEEENS5_IJNS4_10UnderscoreES1F_S1F_EEEEENS5_IJNS4_18SM100_TMA_2SM_LOADES1I_EEENS5_IJNS4_14ComposedLayoutINS4_7SwizzleILi3ELi4ELi3EEENS4_18smem_ptr_flag_bitsILi4EEENSM_INS5_IJNSA_ILi8EEESF_EEENS5_IJSF_SC_EEEEEEENSM_INS5_IJNS5_IJNS5_IJSP_SC_EEESS_EEESC_NS5_IJSC_SO_EEEEEENS5_IJNS5_IJNS5_IJSS_SY_EEESX_EEESW_NS5_IJSO_SY_EEEEEEEEEEEvNS4_8identityENS5_IJS1I_NS4_28SM100_TMA_2SM_LOAD_MULTICASTEEEES23_vS24_EENS_8epilogue10collective18CollectiveEpilogueINS28_23Sm100TmaWarpSpecializedILi3ELi2ELi32ELb1ELb0EEEJNS5_IJNSA_ILi128EEESG_SF_EEENS5_IJNSM_IS2D_SC_EENSM_ISN_SC_EEEEENS_10bfloat16_tESL_S2I_SL_NS28_6fusion15FusionCallbacksIS2C_NS2J_17LinearCombinationIS2I_fS2I_fLNS_15FloatRoundStyleE2EEES2E_S2H_JEEENS4_5SM1004TMEM4LOAD26SM100_TMEM_LOAD_32dp32b32xENS4_13SM90_TMA_LOADENS1K_INS1L_ILi2ELi4ELi3EEENS1N_ILi16EEENSM_INS5_IJS1P_SN_EEENS5_IJSN_SC_EEEEEEENS4_39AutoVectorizingCopyWithAssumedAlignmentILi128EEENS4_14SM90_TMA_STOREES2Z_S31_S31_EEEvvEEEEvNT_6ParamsE:
	.zero		3968


//--------------------- SYMBOLS --------------------------

	.type		.nv.reservedSmem.offset0,@object
	.size		.nv.reservedSmem.offset0,0x4
	.type		.nv.reservedSmem.cap,@object
	.size		.nv.reservedSmem.cap,0x4
	.type		__assertfail,@function
